	.target	sm_90a

	.elftype	@"ET_EXEC"


//--------------------- .note.nv.tkinfo           --------------------------
	.section	.note.nv.tkinfo,"",@"SHT_NOTE"
	.sectionflags	@"SHF_NOTE_NV_TKINFO"
	.tkinfo
        /*0018*/ 	.word	0x00000002
        /*0030*/ 	.string	""
        /*0030*/ 	.string	"ptxas"
        /*0030*/ 	.string	"Cuda compilation tools, release 13.0, V13.0.88"
        /*0030*/ 	.string	"Build cuda_13.0.r13.0/compiler.36424714_0"
        /*0030*/ 	.string	"-arch sm_90a -m 64 "



//--------------------- .note.nv.cuinfo           --------------------------
	.section	.note.nv.cuinfo,"",@"SHT_NOTE"
	.sectionflags	@"SHF_NOTE_NV_CUINFO"
        /*0018*/ 	.short	0x0002
        /*001a*/ 	.short	0x005a
        /*001c*/ 	.short	0x0082
	.zero		2


//--------------------- .nv.info                  --------------------------
	.section	.nv.info,"",@"SHT_CUDA_INFO"
	.align	4


	//----- nvinfo : EIATTR_REGCOUNT
	.align		4
        /*0000*/ 	.byte	0x04, 0x2f
        /*0002*/ 	.short	(.L_15 - .L_14)
	.align		4
.L_14:
        /*0004*/ 	.word	index@(_ZN7cutlass13device_kernelINS_4gemm6kernel13GemmUniversalIN4cute5tupleIJiiiiEEENS1_10collective13CollectiveMmaINS1_34MainloopSm90TmaGmmaWarpSpecializedILi4ENS5_IJNS4_1CILi1EEESB_SB_EEENS1_35KernelTmaWarpSpecializedCooperativeEEENS5_IJNSA_ILi128EEENSA_ILi256EEESF_EEEaNS5_IJlSB_lEEEaSI_NS4_8TiledMMAINS4_8MMA_AtomIJNS4_4SM904GMMA27MMA_64x256x32_S32S8S8_SS_TNEEEENS4_6LayoutINS5_IJNSA_ILi2EEESB_SB_EEENS5_IJSB_NSA_ILi0EEESS_EEEEENS5_IJNS4_10UnderscoreESV_SV_EEEEENS4_13SM90_TMA_LOADENS4_14ComposedLayoutINS4_7SwizzleILi3ELi4ELi3EEENS4_18smem_ptr_flag_bitsILi8EEENSP_INS5_IJNSA_ILi8EEESF_EEENS5_IJSF_SB_EEEEEEEvNS4_8identityESY_S18_vS19_EENS_8epilogue10collective6detail29Sm90TmaWarpSpecializedAdapterINS1C_15DefaultEpilogueIaSI_SI_NS1B_6thread17LinearCombinationIaLi1EiiLNS1G_9ScaleType4KindE0ELNS_15FloatRoundStyleE2EaEENS1_15EpilogueDefaultEEEEEvvEEEEvNT_6ParamsE)
        /*0008*/ 	.word	0x000000a8


	//----- nvinfo : EIATTR_FRAME_SIZE
	.align		4
.L_15:
        /*000c*/ 	.byte	0x04, 0x11
        /*000e*/ 	.short	(.L_17 - .L_16)
	.align		4
.L_16:
        /*0010*/ 	.word	index@(_ZN7cutlass13device_kernelINS_4gemm6kernel13GemmUniversalIN4cute5tupleIJiiiiEEENS1_10collective13CollectiveMmaINS1_34MainloopSm90TmaGmmaWarpSpecializedILi4ENS5_IJNS4_1CILi1EEESB_SB_EEENS1_35KernelTmaWarpSpecializedCooperativeEEENS5_IJNSA_ILi128EEENSA_ILi256EEESF_EEEaNS5_IJlSB_lEEEaSI_NS4_8TiledMMAINS4_8MMA_AtomIJNS4_4SM904GMMA27MMA_64x256x32_S32S8S8_SS_TNEEEENS4_6LayoutINS5_IJNSA_ILi2EEESB_SB_EEENS5_IJSB_NSA_ILi0EEESS_EEEEENS5_IJNS4_10UnderscoreESV_SV_EEEEENS4_13SM90_TMA_LOADENS4_14ComposedLayoutINS4_7SwizzleILi3ELi4ELi3EEENS4_18smem_ptr_flag_bitsILi8EEENSP_INS5_IJNSA_ILi8EEESF_EEENS5_IJSF_SB_EEEEEEEvNS4_8identityESY_S18_vS19_EENS_8epilogue10collective6detail29Sm90TmaWarpSpecializedAdapterINS1C_15DefaultEpilogueIaSI_SI_NS1B_6thread17LinearCombinationIaLi1EiiLNS1G_9ScaleType4KindE0ELNS_15FloatRoundStyleE2EaEENS1_15EpilogueDefaultEEEEEvvEEEEvNT_6ParamsE)
        /*0014*/ 	.word	0x00000000


	//----- nvinfo : EIATTR_MIN_STACK_SIZE
	.align		4
.L_17:
        /*0018*/ 	.byte	0x04, 0x12
        /*001a*/ 	.short	(.L_19 - .L_18)
	.align		4
.L_18:
        /*001c*/ 	.word	index@(_ZN7cutlass13device_kernelINS_4gemm6kernel13GemmUniversalIN4cute5tupleIJiiiiEEENS1_10collective13CollectiveMmaINS1_34MainloopSm90TmaGmmaWarpSpecializedILi4ENS5_IJNS4_1CILi1EEESB_SB_EEENS1_35KernelTmaWarpSpecializedCooperativeEEENS5_IJNSA_ILi128EEENSA_ILi256EEESF_EEEaNS5_IJlSB_lEEEaSI_NS4_8TiledMMAINS4_8MMA_AtomIJNS4_4SM904GMMA27MMA_64x256x32_S32S8S8_SS_TNEEEENS4_6LayoutINS5_IJNSA_ILi2EEESB_SB_EEENS5_IJSB_NSA_ILi0EEESS_EEEEENS5_IJNS4_10UnderscoreESV_SV_EEEEENS4_13SM90_TMA_LOADENS4_14ComposedLayoutINS4_7SwizzleILi3ELi4ELi3EEENS4_18smem_ptr_flag_bitsILi8EEENSP_INS5_IJNSA_ILi8EEESF_EEENS5_IJSF_SB_EEEEEEEvNS4_8identityESY_S18_vS19_EENS_8epilogue10collective6detail29Sm90TmaWarpSpecializedAdapterINS1C_15DefaultEpilogueIaSI_SI_NS1B_6thread17LinearCombinationIaLi1EiiLNS1G_9ScaleType4KindE0ELNS_15FloatRoundStyleE2EaEENS1_15EpilogueDefaultEEEEEvvEEEEvNT_6ParamsE)
        /*0020*/ 	.word	0x00000000
.L_19:


//--------------------- .nv.compat                --------------------------
	.section	.nv.compat,"",@"SHT_CUDA_COMPAT_INFO"
	.align	4
        /*0000*/ 	.byte	0x02, 0x09, 0x01, 0x00, 0x02, 0x02, 0x04, 0x00, 0x02, 0x05, 0x05, 0x00, 0x03, 0x07, 0x01, 0x01
        /*0010*/ 	.byte	0x02, 0x03, 0x01, 0x00, 0x02, 0x06, 0x01, 0x00, 0x04, 0x0b, 0x08, 0x00, 0x00, 0x00, 0x00, 0x00
        /*0020*/ 	.byte	0x00, 0x00, 0x00, 0x00


//--------------------- .nv.info._ZN7cutlass13device_kernelINS_4gemm6kernel13GemmUniversalIN4cute5tupleIJiiiiEEENS1_10collective13CollectiveMmaINS1_34MainloopSm90TmaGmmaWarpSpecializedILi4ENS5_IJNS4_1CILi1EEESB_SB_EEENS1_35KernelTmaWarpSpecializedCooperativeEEENS5_IJNSA_ILi128EEENSA_ILi256EEESF_EEEaNS5_IJlSB_lEEEaSI_NS4_8TiledMMAINS4_8MMA_AtomIJNS4_4SM904GMMA27MMA_64x256x32_S32S8S8_SS_TNEEEENS4_6LayoutINS5_IJNSA_ILi2EEESB_SB_EEENS5_IJSB_NSA_ILi0EEESS_EEEEENS5_IJNS4_10UnderscoreESV_SV_EEEEENS4_13SM90_TMA_LOADENS4_14ComposedLayoutINS4_7SwizzleILi3ELi4ELi3EEENS4_18smem_ptr_flag_bitsILi8EEENSP_INS5_IJNSA_ILi8EEESF_EEENS5_IJSF_SB_EEEEEEEvNS4_8identityESY_S18_vS19_EENS_8epilogue10collective6detail29Sm90TmaWarpSpecializedAdapterINS1C_15DefaultEpilogueIaSI_SI_NS1B_6thread17LinearCombinationIaLi1EiiLNS1G_9ScaleType4KindE0ELNS_15FloatRoundStyleE2EaEENS1_15EpilogueDefaultEEEEEvvEEEEvNT_6ParamsE --------------------------
	.section	.nv.info._ZN7cutlass13device_kernelINS_4gemm6kernel13GemmUniversalIN4cute5tupleIJiiiiEEENS1_10collective13CollectiveMmaINS1_34MainloopSm90TmaGmmaWarpSpecializedILi4ENS5_IJNS4_1CILi1EEESB_SB_EEENS1_35KernelTmaWarpSpecializedCooperativeEEENS5_IJNSA_ILi128EEENSA_ILi256EEESF_EEEaNS5_IJlSB_lEEEaSI_NS4_8TiledMMAINS4_8MMA_AtomIJNS4_4SM904GMMA27MMA_64x256x32_S32S8S8_SS_TNEEEENS4_6LayoutINS5_IJNSA_ILi2EEESB_SB_EEENS5_IJSB_NSA_ILi0EEESS_EEEEENS5_IJNS4_10UnderscoreESV_SV_EEEEENS4_13SM90_TMA_LOADENS4_14ComposedLayoutINS4_7SwizzleILi3ELi4ELi3EEENS4_18smem_ptr_flag_bitsILi8EEENSP_INS5_IJNSA_ILi8EEESF_EEENS5_IJSF_SB_EEEEEEEvNS4_8identityESY_S18_vS19_EENS_8epilogue10collective6detail29Sm90TmaWarpSpecializedAdapterINS1C_15DefaultEpilogueIaSI_SI_NS1B_6thread17LinearCombinationIaLi1EiiLNS1G_9ScaleType4KindE0ELNS_15FloatRoundStyleE2EaEENS1_15EpilogueDefaultEEEEEvvEEEEvNT_6ParamsE,"",@"SHT_CUDA_INFO"
	.sectionflags	@""
	.align	4


	//----- nvinfo : EIATTR_CUDA_API_VERSION
	.align		4
        /*0000*/ 	.byte	0x04, 0x37
        /*0002*/ 	.short	(.L_21 - .L_20)
.L_20:
        /*0004*/ 	.word	0x00000082


	//----- nvinfo : EIATTR_KPARAM_INFO
	.align		4
.L_21:
        /*0008*/ 	.byte	0x04, 0x17
        /*000a*/ 	.short	(.L_23 - .L_22)
.L_22:
        /*000c*/ 	.word	0x00000000
        /*0010*/ 	.short	0x0000
        /*0012*/ 	.short	0x0070
        /*0014*/ 	.byte	0x00, 0xf0, 0x01, 0x10


	//----- nvinfo : EIATTR_SPARSE_MMA_MASK
	.align		4
.L_23:
        /*0018*/ 	.byte	0x03, 0x50
        /*001a*/ 	.short	0x0000


	//----- nvinfo : EIATTR_MAXREG_COUNT
	.align		4
        /*001c*/ 	.byte	0x03, 0x1b
        /*001e*/ 	.short	0x00a8


	//----- nvinfo : EIATTR_NUM_BARRIERS
	.align		4
        /*0020*/ 	.byte	0x02, 0x4c
        /*0022*/ 	.byte	0x01
	.zero		1


	//----- nvinfo : EIATTR_EXTERNS
	.align		4
        /*0024*/ 	.byte	0x04, 0x0f
        /*0026*/ 	.short	(.L_25 - .L_24)


	//   ....[0]....
	.align		4
.L_24:
        /*0028*/ 	.word	index@(__assertfail)


	//----- nvinfo : EIATTR_MERCURY_ISA_VERSION
	.align		4
.L_25:
        /*002c*/ 	.byte	0x03, 0x5f
        /*002e*/ 	.short	0x0101


	//----- nvinfo : EIATTR_INT_WARP_WIDE_INSTR_OFFSETS
	.align		4
        /*0030*/ 	.byte	0x04, 0x31
        /*0032*/ 	.short	(.L_27 - .L_26)


	//   ....[0]....
.L_26:
        /*0034*/ 	.word	0x000003b0


	//   ....[1]....
        /*0038*/ 	.word	0x000003e0


	//   ....[2]....
        /*003c*/ 	.word	0x000004c0


	//----- nvinfo : EIATTR_COOP_GROUP_MASK_REGIDS
	.align		4
.L_27:
        /*0040*/ 	.byte	0x04, 0x29
        /*0042*/ 	.short	(.L_29 - .L_28)


	//   ....[0]....
.L_28:
        /*0044*/ 	.word	0xffffffff


	//   ....[1]....
        /*0048*/ 	.word	0xffffffff


	//   ....[2]....
        /*004c*/ 	.word	0xffffffff


	//   ....[3]....
        /*0050*/ 	.word	0xffffffff


	//   ....[4]....
        /*0054*/ 	.word	0xffffffff


	//----- nvinfo : EIATTR_COOP_GROUP_INSTR_OFFSETS
	.align		4
.L_29:
        /*0058*/ 	.byte	0x04, 0x28
        /*005a*/ 	.short	(.L_31 - .L_30)


	//   ....[0]....
.L_30:
        /*005c*/ 	.word	0x00000060


	//   ....[1]....
        /*0060*/ 	.word	0x00000070


	//   ....[2]....
        /*0064*/ 	.word	0x00000130


	//   ....[3]....
        /*0068*/ 	.word	0x000002c0


	//   ....[4]....
        /*006c*/ 	.word	0x00000f70


	//----- nvinfo : EIATTR_REG_RECONFIG
	.align		4
.L_31:
        /*0070*/ 	.byte	0x01, 0x54
	.zero		2


	//----- nvinfo : EIATTR_SYSCALL_OFFSETS
	.align		4
        /*0074*/ 	.byte	0x04, 0x46
        /*0076*/ 	.short	(.L_33 - .L_32)


	//   ....[0]....
.L_32:
        /*0078*/ 	.word	0x00001130


	//----- nvinfo : EIATTR_MBARRIER_INSTR_OFFSETS
	.align		4
.L_33:
        /*007c*/ 	.byte	0x04, 0x39
        /*007e*/ 	.short	(.L_35 - .L_34)


	//   ....[0]....
.L_34:
        /*0080*/ 	.word	0x00000230
        /*0084*/ 	.word	0x000000ff
        /*0088*/ 	.word	0x00000000
        /*008c*/ 	.short	0x0100
        /*008e*/ 	.byte	0x08
	.zero		1


	//   ....[1]....
        /*0090*/ 	.word	0x00000240
        /*0094*/ 	.word	0x000000ff
        /*0098*/ 	.word	0x00000020
        /*009c*/ 	.short	0x0100
        /*009e*/ 	.byte	0x08
	.zero		1


	//   ....[2]....
        /*00a0*/ 	.word	0x00000250
        /*00a4*/ 	.word	0x000000ff
        /*00a8*/ 	.word	0x00000008
        /*00ac*/ 	.short	0x0100
        /*00ae*/ 	.byte	0x08
	.zero		1


	//   ....[3]....
        /*00b0*/ 	.word	0x00000260
        /*00b4*/ 	.word	0x000000ff
        /*00b8*/ 	.word	0x00000028
        /*00bc*/ 	.short	0x0100
        /*00be*/ 	.byte	0x08
	.zero		1


	//   ....[4]....
        /*00c0*/ 	.word	0x00000270
        /*00c4*/ 	.word	0x000000ff
        /*00c8*/ 	.word	0x00000010
        /*00cc*/ 	.short	0x0100
        /*00ce*/ 	.byte	0x08
	.zero		1


	//   ....[5]....
        /*00d0*/ 	.word	0x00000280
        /*00d4*/ 	.word	0x000000ff
        /*00d8*/ 	.word	0x00000030
        /*00dc*/ 	.short	0x0100
        /*00de*/ 	.byte	0x08
	.zero		1


	//   ....[6]....
        /*00e0*/ 	.word	0x00000290
        /*00e4*/ 	.word	0x000000ff
        /*00e8*/ 	.word	0x00000018
        /*00ec*/ 	.short	0x0100
        /*00ee*/ 	.byte	0x08
	.zero		1


	//   ....[7]....
        /*00f0*/ 	.word	0x000002a0
        /*00f4*/ 	.word	0x000000ff
        /*00f8*/ 	.word	0x00000038
        /*00fc*/ 	.short	0x0100
        /*00fe*/ 	.byte	0x08
	.zero		1


	//   ....[8]....
        /*0100*/ 	.word	0x00000530
        /*0104*/ 	.word	0x000000ff
        /*0108*/ 	.word	0x00000050
        /*010c*/ 	.short	0x0100
        /*010e*/ 	.byte	0x06
	.zero		1


	//   ....[9]....
        /*0110*/ 	.word	0x00000590
        /*0114*/ 	.word	0x000000ff
        /*0118*/ 	.word	0x00000058
        /*011c*/ 	.short	0x0100
        /*011e*/ 	.byte	0x06
	.zero		1


	//   ....[10]....
        /*0120*/ 	.word	0x00001200
        /*0124*/ 	.word	0x00000003
        /*0128*/ 	.word	0x00000000
        /*012c*/ 	.short	0x010a
        /*012e*/ 	.byte	0x3f
	.zero		1


	//   ....[11]....
        /*0130*/ 	.word	0x00001240
        /*0134*/ 	.word	0x00000003
        /*0138*/ 	.word	0x00000000
        /*013c*/ 	.short	0x010a
        /*013e*/ 	.byte	0x3f
	.zero		1


	//   ....[12]....
        /*0140*/ 	.word	0x00001610
        /*0144*/ 	.word	0x00000005
        /*0148*/ 	.word	0x00000000
        /*014c*/ 	.short	0x010a
        /*014e*/ 	.byte	0x3f
	.zero		1


	//   ....[13]....
        /*0150*/ 	.word	0x00001650
        /*0154*/ 	.word	0x00000005
        /*0158*/ 	.word	0x00000000
        /*015c*/ 	.short	0x010a
        /*015e*/ 	.byte	0x3f
	.zero		1


	//   ....[14]....
        /*0160*/ 	.word	0x000018b0
        /*0164*/ 	.word	0x00000004
        /*0168*/ 	.word	0x00000000
        /*016c*/ 	.short	0x0101
        /*016e*/ 	.byte	0x3f
	.zero		1


	//   ....[15]....
        /*0170*/ 	.word	0x00001a70
        /*0174*/ 	.word	0x00000000
        /*0178*/ 	.word	0x00000000
        /*017c*/ 	.short	0x0101
        /*017e*/ 	.byte	0x3f
	.zero		1


	//   ....[16]....
        /*0180*/ 	.word	0x00009010
        /*0184*/ 	.word	0x0000000c
        /*0188*/ 	.word	0x00000020
        /*018c*/ 	.short	0x010a
        /*018e*/ 	.byte	0x3f
	.zero		1


	//   ....[17]....
        /*0190*/ 	.word	0x000093d0
        /*0194*/ 	.word	0x00000005
        /*0198*/ 	.word	0x00000058
        /*019c*/ 	.short	0x0101
        /*019e*/ 	.byte	0x3f
	.zero		1


	//   ....[18]....
        /*01a0*/ 	.word	0x00009ad0
        /*01a4*/ 	.word	0x00000007
        /*01a8*/ 	.word	0x00000000
        /*01ac*/ 	.short	0x010a
        /*01ae*/ 	.byte	0x3f
	.zero		1


	//   ....[19]....
        /*01b0*/ 	.word	0x00009b50
        /*01b4*/ 	.word	0x00000006
        /*01b8*/ 	.word	0x00000000
        /*01bc*/ 	.short	0x010a
        /*01be*/ 	.byte	0x3f
	.zero		1


	//   ....[20]....
        /*01c0*/ 	.word	0x00009be0
        /*01c4*/ 	.word	0x00000007
        /*01c8*/ 	.word	0x00000000
        /*01cc*/ 	.short	0x010a
        /*01ce*/ 	.byte	0x3f
	.zero		1


	//   ....[21]....
        /*01d0*/ 	.word	0x00009c70
        /*01d4*/ 	.word	0x00000005
        /*01d8*/ 	.word	0x00000000
        /*01dc*/ 	.short	0x010a
        /*01de*/ 	.byte	0x3f
	.zero		1


	//   ....[22]....
        /*01e0*/ 	.word	0x00009cd0
        /*01e4*/ 	.word	0x00000003
        /*01e8*/ 	.word	0x00000000
        /*01ec*/ 	.short	0x010a
        /*01ee*/ 	.byte	0x3f
	.zero		1


	//   ....[23]....
        /*01f0*/ 	.word	0x00009d20
        /*01f4*/ 	.word	0x00000005
        /*01f8*/ 	.word	0x00000000
        /*01fc*/ 	.short	0x010a
        /*01fe*/ 	.byte	0x3f
	.zero		1


	//   ....[24]....
        /*0200*/ 	.word	0x00009df0
        /*0204*/ 	.word	0x0000000c
        /*0208*/ 	.word	0x00000020
        /*020c*/ 	.short	0x010a
        /*020e*/ 	.byte	0x3f
	.zero		1


	//   ....[25]....
        /*0210*/ 	.word	0x00009ec0
        /*0214*/ 	.word	0x00000007
        /*0218*/ 	.word	0x00000000
        /*021c*/ 	.short	0x010a
        /*021e*/ 	.byte	0x3f
	.zero		1


	//   ....[26]....
        /*0220*/ 	.word	0x00009f10
        /*0224*/ 	.word	0x00000006
        /*0228*/ 	.word	0x00000000
        /*022c*/ 	.short	0x010a
        /*022e*/ 	.byte	0x3f
	.zero		1


	//   ....[27]....
        /*0230*/ 	.word	0x00009f60
        /*0234*/ 	.word	0x00000007
        /*0238*/ 	.word	0x00000000
        /*023c*/ 	.short	0x010a
        /*023e*/ 	.byte	0x3f
	.zero		1


	//----- nvinfo : EIATTR_NUM_MBARRIERS
	.align		4
.L_35:
        /*0240*/ 	.byte	0x03, 0x38
        /*0242*/ 	.short	0x000a


	//----- nvinfo : EIATTR_EXIT_INSTR_OFFSETS
	.align		4
        /*0244*/ 	.byte	0x04, 0x1c
        /*0246*/ 	.short	(.L_37 - .L_36)


	//   ....[0]....
.L_36:
        /*0248*/ 	.word	0x000005e0


	//   ....[1]....
        /*024c*/ 	.word	0x00000eb0


	//   ....[2]....
        /*0250*/ 	.word	0x00008680


	//   ....[3]....
        /*0254*/ 	.word	0x00008cb0


	//   ....[4]....
        /*0258*/ 	.word	0x00009cc0


	//----- nvinfo : EIATTR_MAX_THREADS
	.align		4
.L_37:
        /*025c*/ 	.byte	0x04, 0x05
        /*025e*/ 	.short	(.L_39 - .L_38)
.L_38:
        /*0260*/ 	.word	0x00000180
        /*0264*/ 	.word	0x00000001
        /*0268*/ 	.word	0x00000001


	//----- nvinfo : EIATTR_CRS_STACK_SIZE
	.align		4
.L_39:
        /*026c*/ 	.byte	0x04, 0x1e
        /*026e*/ 	.short	(.L_41 - .L_40)
.L_40:
        /*0270*/ 	.word	0x00000000


	//----- nvinfo : EIATTR_CBANK_PARAM_SIZE
	.align		4
.L_41:
        /*0274*/ 	.byte	0x03, 0x19
        /*0276*/ 	.short	0x0470


	//----- nvinfo : EIATTR_PARAM_CBANK
	.align		4
        /*0278*/ 	.byte	0x04, 0x0a
        /*027a*/ 	.short	(.L_43 - .L_42)
	.align		4
.L_42:
        /*027c*/ 	.word	index@(.nv.constant0._ZN7cutlass13device_kernelINS_4gemm6kernel13GemmUniversalIN4cute5tupleIJiiiiEEENS1_10collective13CollectiveMmaINS1_34MainloopSm90TmaGmmaWarpSpecializedILi4ENS5_IJNS4_1CILi1EEESB_SB_EEENS1_35KernelTmaWarpSpecializedCooperativeEEENS5_IJNSA_ILi128EEENSA_ILi256EEESF_EEEaNS5_IJlSB_lEEEaSI_NS4_8TiledMMAINS4_8MMA_AtomIJNS4_4SM904GMMA27MMA_64x256x32_S32S8S8_SS_TNEEEENS4_6LayoutINS5_IJNSA_ILi2EEESB_SB_EEENS5_IJSB_NSA_ILi0EEESS_EEEEENS5_IJNS4_10UnderscoreESV_SV_EEEEENS4_13SM90_TMA_LOADENS4_14ComposedLayoutINS4_7SwizzleILi3ELi4ELi3EEENS4_18smem_ptr_flag_bitsILi8EEENSP_INS5_IJNSA_ILi8EEESF_EEENS5_IJSF_SB_EEEEEEEvNS4_8identityESY_S18_vS19_EENS_8epilogue10collective6detail29Sm90TmaWarpSpecializedAdapterINS1C_15DefaultEpilogueIaSI_SI_NS1B_6thread17LinearCombinationIaLi1EiiLNS1G_9ScaleType4KindE0ELNS_15FloatRoundStyleE2EaEENS1_15EpilogueDefaultEEEEEvvEEEEvNT_6ParamsE)
        /*0280*/ 	.short	0x0210
        /*0282*/ 	.short	0x0470


	//----- nvinfo : EIATTR_SW_WAR
	.align		4
.L_43:
        /*0284*/ 	.byte	0x04, 0x36
        /*0286*/ 	.short	(.L_45 - .L_44)
.L_44:
        /*0288*/ 	.word	0x00000008
.L_45:


//--------------------- .nv.callgraph             --------------------------
	.section	.nv.callgraph,"",@"SHT_CUDA_CALLGRAPH"
	.align	4
	.sectionentsize	8
	.align		4
        /*0000*/ 	.word	0x00000000
	.align		4
        /*0004*/ 	.word	0xffffffff
	.align		4
        /*0008*/ 	.word	index@(_ZN7cutlass13device_kernelINS_4gemm6kernel13GemmUniversalIN4cute5tupleIJiiiiEEENS1_10collective13CollectiveMmaINS1_34MainloopSm90TmaGmmaWarpSpecializedILi4ENS5_IJNS4_1CILi1EEESB_SB_EEENS1_35KernelTmaWarpSpecializedCooperativeEEENS5_IJNSA_ILi128EEENSA_ILi256EEESF_EEEaNS5_IJlSB_lEEEaSI_NS4_8TiledMMAINS4_8MMA_AtomIJNS4_4SM904GMMA27MMA_64x256x32_S32S8S8_SS_TNEEEENS4_6LayoutINS5_IJNSA_ILi2EEESB_SB_EEENS5_IJSB_NSA_ILi0EEESS_EEEEENS5_IJNS4_10UnderscoreESV_SV_EEEEENS4_13SM90_TMA_LOADENS4_14ComposedLayoutINS4_7SwizzleILi3ELi4ELi3EEENS4_18smem_ptr_flag_bitsILi8EEENSP_INS5_IJNSA_ILi8EEESF_EEENS5_IJSF_SB_EEEEEEEvNS4_8identityESY_S18_vS19_EENS_8epilogue10collective6detail29Sm90TmaWarpSpecializedAdapterINS1C_15DefaultEpilogueIaSI_SI_NS1B_6thread17LinearCombinationIaLi1EiiLNS1G_9ScaleType4KindE0ELNS_15FloatRoundStyleE2EaEENS1_15EpilogueDefaultEEEEEvvEEEEvNT_6ParamsE)
	.align		4
        /*000c*/ 	.word	index@(__assertfail)
	.align		4
        /*0010*/ 	.word	0x00000000
	.align		4
        /*0014*/ 	.word	0xfffffffe
	.align		4
        /*0018*/ 	.word	0x00000000
	.align		4
        /*001c*/ 	.word	0xfffffffd
	.align		4
        /*0020*/ 	.word	0x00000000
	.align		4
        /*0024*/ 	.word	0xfffffffc


//--------------------- .nv.constant4             --------------------------
	.section	.nv.constant4,"a",@progbits
	.align	8
	.align		8
.nv.constant4:
        /*0000*/ 	.dword	__assertfail
	.align		8
        /*0008*/ 	.dword	__unnamed_1
	.align		8
        /*0010*/ 	.dword	_ZN40_INTERNAL_fada8d5e_4_k_cu_2a153389_225154cuda3std3__45__cpo5beginE
	.align		8
        /*0018*/ 	.dword	_ZN40_INTERNAL_fada8d5e_4_k_cu_2a153389_225154cuda3std3__45__cpo3endE
	.align		8
        /*0020*/ 	.dword	_ZN40_INTERNAL_fada8d5e_4_k_cu_2a153389_225154cuda3std3__45__cpo6cbeginE
	.align		8
        /*0028*/ 	.dword	_ZN40_INTERNAL_fada8d5e_4_k_cu_2a153389_225154cuda3std3__45__cpo4cendE
	.align		8
        /*0030*/ 	.dword	_ZN40_INTERNAL_fada8d5e_4_k_cu_2a153389_225154cuda3std3__442_GLOBAL__N__fada8d5e_4_k_cu_2a153389_225156ignoreE
	.align		8
        /*0038*/ 	.dword	_ZN40_INTERNAL_fada8d5e_4_k_cu_2a153389_225154cuda3std3__419piecewise_constructE
	.align		8
        /*0040*/ 	.dword	_ZN40_INTERNAL_fada8d5e_4_k_cu_2a153389_225154cuda3std3__48in_placeE
	.align		8
        /*0048*/ 	.dword	_ZN40_INTERNAL_fada8d5e_4_k_cu_2a153389_225154cuda3std6ranges3__45__cpo4swapE
	.align		8
        /*0050*/ 	.dword	_ZN40_INTERNAL_fada8d5e_4_k_cu_2a153389_225154cuda3std6ranges3__45__cpo9iter_moveE
	.align		8
        /*0058*/ 	.dword	_ZN40_INTERNAL_fada8d5e_4_k_cu_2a153389_225154cute7productE
	.align		8
        /*0060*/ 	.dword	_ZN40_INTERNAL_fada8d5e_4_k_cu_2a153389_225154cute1_E
	.align		8
        /*0068*/ 	.dword	$str$22
	.align		8
        /*0070*/ 	.dword	$str$23


//--------------------- .text._ZN7cutlass13device_kernelINS_4gemm6kernel13GemmUniversalIN4cute5tupleIJiiiiEEENS1_10collective13CollectiveMmaINS1_34MainloopSm90TmaGmmaWarpSpecializedILi4ENS5_IJNS4_1CILi1EEESB_SB_EEENS1_35KernelTmaWarpSpecializedCooperativeEEENS5_IJNSA_ILi128EEENSA_ILi256EEESF_EEEaNS5_IJlSB_lEEEaSI_NS4_8TiledMMAINS4_8MMA_AtomIJNS4_4SM904GMMA27MMA_64x256x32_S32S8S8_SS_TNEEEENS4_6LayoutINS5_IJNSA_ILi2EEESB_SB_EEENS5_IJSB_NSA_ILi0EEESS_EEEEENS5_IJNS4_10UnderscoreESV_SV_EEEEENS4_13SM90_TMA_LOADENS4_14ComposedLayoutINS4_7SwizzleILi3ELi4ELi3EEENS4_18smem_ptr_flag_bitsILi8EEENSP_INS5_IJNSA_ILi8EEESF_EEENS5_IJSF_SB_EEEEEEEvNS4_8identityESY_S18_vS19_EENS_8epilogue10collective6detail29Sm90TmaWarpSpecializedAdapterINS1C_15DefaultEpilogueIaSI_SI_NS1B_6thread17LinearCombinationIaLi1EiiLNS1G_9ScaleType4KindE0ELNS_15FloatRoundStyleE2EaEENS1_15EpilogueDefaultEEEEEvvEEEEvNT_6ParamsE --------------------------
	.section	.text._ZN7cutlass13device_kernelINS_4gemm6kernel13GemmUniversalIN4cute5tupleIJiiiiEEENS1_10collective13CollectiveMmaINS1_34MainloopSm90TmaGmmaWarpSpecializedILi4ENS5_IJNS4_1CILi1EEESB_SB_EEENS1_35KernelTmaWarpSpecializedCooperativeEEENS5_IJNSA_ILi128EEENSA_ILi256EEESF_EEEaNS5_IJlSB_lEEEaSI_NS4_8TiledMMAINS4_8MMA_AtomIJNS4_4SM904GMMA27MMA_64x256x32_S32S8S8_SS_TNEEEENS4_6LayoutINS5_IJNSA_ILi2EEESB_SB_EEENS5_IJSB_NSA_ILi0EEESS_EEEEENS5_IJNS4_10UnderscoreESV_SV_EEEEENS4_13SM90_TMA_LOADENS4_14ComposedLayoutINS4_7SwizzleILi3ELi4ELi3EEENS4_18smem_ptr_flag_bitsILi8EEENSP_INS5_IJNSA_ILi8EEESF_EEENS5_IJSF_SB_EEEEEEEvNS4_8identityESY_S18_vS19_EENS_8epilogue10collective6detail29Sm90TmaWarpSpecializedAdapterINS1C_15DefaultEpilogueIaSI_SI_NS1B_6thread17LinearCombinationIaLi1EiiLNS1G_9ScaleType4KindE0ELNS_15FloatRoundStyleE2EaEENS1_15EpilogueDefaultEEEEEvvEEEEvNT_6ParamsE,"ax",@progbits
	.align	128
.text._ZN7cutlass13device_kernelINS_4gemm6kernel13GemmUniversalIN4cute5tupleIJiiiiEEENS1_10collective13CollectiveMmaINS1_34MainloopSm90TmaGmmaWarpSpecializedILi4ENS5_IJNS4_1CILi1EEESB_SB_EEENS1_35KernelTmaWarpSpecializedCooperativeEEENS5_IJNSA_ILi128EEENSA_ILi256EEESF_EEEaNS5_IJlSB_lEEEaSI_NS4_8TiledMMAINS4_8MMA_AtomIJNS4_4SM904GMMA27MMA_64x256x32_S32S8S8_SS_TNEEEENS4_6LayoutINS5_IJNSA_ILi2EEESB_SB_EEENS5_IJSB_NSA_ILi0EEESS_EEEEENS5_IJNS4_10UnderscoreESV_SV_EEEEENS4_13SM90_TMA_LOADENS4_14ComposedLayoutINS4_7SwizzleILi3ELi4ELi3EEENS4_18smem_ptr_flag_bitsILi8EEENSP_INS5_IJNSA_ILi8EEESF_EEENS5_IJSF_SB_EEEEEEEvNS4_8identityESY_S18_vS19_EENS_8epilogue10collective6detail29Sm90TmaWarpSpecializedAdapterINS1C_15DefaultEpilogueIaSI_SI_NS1B_6thread17LinearCombinationIaLi1EiiLNS1G_9ScaleType4KindE0ELNS_15FloatRoundStyleE2EaEENS1_15EpilogueDefaultEEEEEvvEEEEvNT_6ParamsE:
        .type           _ZN7cutlass13device_kernelINS_4gemm6kernel13GemmUniversalIN4cute5tupleIJiiiiEEENS1_10collective13CollectiveMmaINS1_34MainloopSm90TmaGmmaWarpSpecializedILi4ENS5_IJNS4_1CILi1EEESB_SB_EEENS1_35KernelTmaWarpSpecializedCooperativeEEENS5_IJNSA_ILi128EEENSA_ILi256EEESF_EEEaNS5_IJlSB_lEEEaSI_NS4_8TiledMMAINS4_8MMA_AtomIJNS4_4SM904GMMA27MMA_64x256x32_S32S8S8_SS_TNEEEENS4_6LayoutINS5_IJNSA_ILi2EEESB_SB_EEENS5_IJSB_NSA_ILi0EEESS_EEEEENS5_IJNS4_10UnderscoreESV_SV_EEEEENS4_13SM90_TMA_LOADENS4_14ComposedLayoutINS4_7SwizzleILi3ELi4ELi3EEENS4_18smem_ptr_flag_bitsILi8EEENSP_INS5_IJNSA_ILi8EEESF_EEENS5_IJSF_SB_EEEEEEEvNS4_8identityESY_S18_vS19_EENS_8epilogue10collective6detail29Sm90TmaWarpSpecializedAdapterINS1C_15DefaultEpilogueIaSI_SI_NS1B_6thread17LinearCombinationIaLi1EiiLNS1G_9ScaleType4KindE0ELNS_15FloatRoundStyleE2EaEENS1_15EpilogueDefaultEEEEEvvEEEEvNT_6ParamsE,@function
        .size           _ZN7cutlass13device_kernelINS_4gemm6kernel13GemmUniversalIN4cute5tupleIJiiiiEEENS1_10collective13CollectiveMmaINS1_34MainloopSm90TmaGmmaWarpSpecializedILi4ENS5_IJNS4_1CILi1EEESB_SB_EEENS1_35KernelTmaWarpSpecializedCooperativeEEENS5_IJNSA_ILi128EEENSA_ILi256EEESF_EEEaNS5_IJlSB_lEEEaSI_NS4_8TiledMMAINS4_8MMA_AtomIJNS4_4SM904GMMA27MMA_64x256x32_S32S8S8_SS_TNEEEENS4_6LayoutINS5_IJNSA_ILi2EEESB_SB_EEENS5_IJSB_NSA_ILi0EEESS_EEEEENS5_IJNS4_10UnderscoreESV_SV_EEEEENS4_13SM90_TMA_LOADENS4_14ComposedLayoutINS4_7SwizzleILi3ELi4ELi3EEENS4_18smem_ptr_flag_bitsILi8EEENSP_INS5_IJNSA_ILi8EEESF_EEENS5_IJSF_SB_EEEEEEEvNS4_8identityESY_S18_vS19_EENS_8epilogue10collective6detail29Sm90TmaWarpSpecializedAdapterINS1C_15DefaultEpilogueIaSI_SI_NS1B_6thread17LinearCombinationIaLi1EiiLNS1G_9ScaleType4KindE0ELNS_15FloatRoundStyleE2EaEENS1_15EpilogueDefaultEEEEEvvEEEEvNT_6ParamsE,(.L_x_326 - _ZN7cutlass13device_kernelINS_4gemm6kernel13GemmUniversalIN4cute5tupleIJiiiiEEENS1_10collective13CollectiveMmaINS1_34MainloopSm90TmaGmmaWarpSpecializedILi4ENS5_IJNS4_1CILi1EEESB_SB_EEENS1_35KernelTmaWarpSpecializedCooperativeEEENS5_IJNSA_ILi128EEENSA_ILi256EEESF_EEEaNS5_IJlSB_lEEEaSI_NS4_8TiledMMAINS4_8MMA_AtomIJNS4_4SM904GMMA27MMA_64x256x32_S32S8S8_SS_TNEEEENS4_6LayoutINS5_IJNSA_ILi2EEESB_SB_EEENS5_IJSB_NSA_ILi0EEESS_EEEEENS5_IJNS4_10UnderscoreESV_SV_EEEEENS4_13SM90_TMA_LOADENS4_14ComposedLayoutINS4_7SwizzleILi3ELi4ELi3EEENS4_18smem_ptr_flag_bitsILi8EEENSP_INS5_IJNSA_ILi8EEESF_EEENS5_IJSF_SB_EEEEEEEvNS4_8identityESY_S18_vS19_EENS_8epilogue10collective6detail29Sm90TmaWarpSpecializedAdapterINS1C_15DefaultEpilogueIaSI_SI_NS1B_6thread17LinearCombinationIaLi1EiiLNS1G_9ScaleType4KindE0ELNS_15FloatRoundStyleE2EaEENS1_15EpilogueDefaultEEEEEvvEEEEvNT_6ParamsE)
        .other          _ZN7cutlass13device_kernelINS_4gemm6kernel13GemmUniversalIN4cute5tupleIJiiiiEEENS1_10collective13CollectiveMmaINS1_34MainloopSm90TmaGmmaWarpSpecializedILi4ENS5_IJNS4_1CILi1EEESB_SB_EEENS1_35KernelTmaWarpSpecializedCooperativeEEENS5_IJNSA_ILi128EEENSA_ILi256EEESF_EEEaNS5_IJlSB_lEEEaSI_NS4_8TiledMMAINS4_8MMA_AtomIJNS4_4SM904GMMA27MMA_64x256x32_S32S8S8_SS_TNEEEENS4_6LayoutINS5_IJNSA_ILi2EEESB_SB_EEENS5_IJSB_NSA_ILi0EEESS_EEEEENS5_IJNS4_10UnderscoreESV_SV_EEEEENS4_13SM90_TMA_LOADENS4_14ComposedLayoutINS4_7SwizzleILi3ELi4ELi3EEENS4_18smem_ptr_flag_bitsILi8EEENSP_INS5_IJNSA_ILi8EEESF_EEENS5_IJSF_SB_EEEEEEEvNS4_8identityESY_S18_vS19_EENS_8epilogue10collective6detail29Sm90TmaWarpSpecializedAdapterINS1C_15DefaultEpilogueIaSI_SI_NS1B_6thread17LinearCombinationIaLi1EiiLNS1G_9ScaleType4KindE0ELNS_15FloatRoundStyleE2EaEENS1_15EpilogueDefaultEEEEEvvEEEEvNT_6ParamsE,@"STO_CUDA_ENTRY STV_DEFAULT"
_ZN7cutlass13device_kernelINS_4gemm6kernel13GemmUniversalIN4cute5tupleIJiiiiEEENS1_10collective13CollectiveMmaINS1_34MainloopSm90TmaGmmaWarpSpecializedILi4ENS5_IJNS4_1CILi1EEESB_SB_EEENS1_35KernelTmaWarpSpecializedCooperativeEEENS5_IJNSA_ILi128EEENSA_ILi256EEESF_EEEaNS5_IJlSB_lEEEaSI_NS4_8TiledMMAINS4_8MMA_AtomIJNS4_4SM904GMMA27MMA_64x256x32_S32S8S8_SS_TNEEEENS4_6LayoutINS5_IJNSA_ILi2EEESB_SB_EEENS5_IJSB_NSA_ILi0EEESS_EEEEENS5_IJNS4_10UnderscoreESV_SV_EEEEENS4_13SM90_TMA_LOADENS4_14ComposedLayoutINS4_7SwizzleILi3ELi4ELi3EEENS4_18smem_ptr_flag_bitsILi8EEENSP_INS5_IJNSA_ILi8EEESF_EEENS5_IJSF_SB_EEEEEEEvNS4_8identityESY_S18_vS19_EENS_8epilogue10collective6detail29Sm90TmaWarpSpecializedAdapterINS1C_15DefaultEpilogueIaSI_SI_NS1B_6thread17LinearCombinationIaLi1EiiLNS1G_9ScaleType4KindE0ELNS_15FloatRoundStyleE2EaEENS1_15EpilogueDefaultEEEEEvvEEEEvNT_6ParamsE:
[----:B------:R-:W0:Y:S01]  /*0000*/  LDC R1, c[0x0][0x28] ;  /* 0x00000a00ff017b82 */ /* 0x000e220000000800 */
[----:B------:R-:W1:Y:S01]  /*0010*/  S2R R18, SR_TID.X ;  /* 0x0000000000127919 */ /* 0x000e620000002100 */
[----:B------:R-:W-:Y:S01]  /*0020*/  ELECT P0, URZ, PT ;  /* 0x00000000003f782f */ /* 0x000fe20003800000 */
[----:B------:R-:W-:Y:S01]  /*0030*/  BSSY B0, `(.L_x_0) ;  /* 0x000000f000007945 */ /* 0x000fe20003800000 */
[--C-:B-1----:R-:W-:Y:S02]  /*0040*/  SHF.R.U32.HI R0, RZ, 0x5, R18.reuse ;  /* 0x00000005ff007819 */ /* 0x102fe40000011612 */
[----:B------:R-:W-:-:S03]  /*0050*/  SHF.R.U32.HI R2, RZ, 0x7, R18 ;  /* 0x00000007ff027819 */ /* 0x000fc60000011612 */
[----:B------:R-:W1:Y:S04]  /*0060*/  SHFL.IDX PT, R5, R0, RZ, 0x1f ;  /* 0x00001fff00057589 */ /* 0x000e6800000e0000 */
[----:B------:R2:W3:Y:S01]  /*0070*/  SHFL.IDX PT, R8, R2, RZ, 0x1f ;  /* 0x00001fff02087589 */ /* 0x0004e200000e0000 */
[----:B-1----:R-:W-:-:S13]  /*0080*/  ISETP.NE.OR P0, PT, R5, RZ, !P0 ;  /* 0x000000ff0500720c */ /* 0x002fda0004705670 */
[----:B0-23--:R-:W-:Y:S05]  /*0090*/  @P0 BRA `(.L_x_1) ;  /* 0x0000000000200947 */ /* 0x00dfea0003800000 */
[----:B------:R-:W-:Y:S02]  /*00a0*/  ULDC.64 UR4, c[0x0][0x198] ;  /* 0x0000660000047ab9 */ /* 0x000fe40000000a00 */
[----:B------:R-:W-:Y:S02]  /*00b0*/  UIADD3 UR6, UP0, UR4, 0xf0, URZ ;  /* 0x000000f004067890 */ /* 0x000fe4000ff1e03f */
[----:B------:R-:W-:Y:S02]  /*00c0*/  UIADD3 UR4, UP1, UR4, 0x1f0, URZ ;  /* 0x000001f004047890 */ /* 0x000fe4000ff3e03f */
[----:B------:R-:W-:Y:S02]  /*00d0*/  UIADD3.X UR7, URZ, UR5, URZ, UP0, !UPT ;  /* 0x000000053f077290 */ /* 0x000fe400087fe43f */
[----:B------:R-:W-:-:S07]  /*00e0*/  UIADD3.X UR5, URZ, UR5, URZ, UP1, !UPT ;  /* 0x000000053f057290 */ /* 0x000fce0008ffe43f */
[----:B------:R0:W-:Y:S02]  /*00f0*/  UTMACCTL.PF [UR6] ;  /* 0x00000000060079b9 */ /* 0x0001e40008040000 */
[----:B------:R0:W-:Y:S02]  /*0100*/  UTMACCTL.PF [UR4] ;  /* 0x00000000040079b9 */ /* 0x0001e40008040000 */
[----:B0-----:R-:W-:Y:S01]  /*0110*/  NOP ;  /* 0x0000000000007918 */ /* 0x001fe20000000000 */
.L_x_1:
[----:B------:R-:W-:Y:S05]  /*0120*/  BSYNC B0 ;  /* 0x0000000000007941 */ /* 0x000fea0003800000 */
.L_x_0:
[----:B------:R-:W0:Y:S02]  /*0130*/  SHFL.IDX PT, R2, R0, RZ, 0x1f ;  /* 0x00001fff00027589 */ /* 0x000e2400000e0000 */
[----:B0-----:R-:W-:-:S13]  /*0140*/  ISETP.NE.AND P0, PT, R2, RZ, PT ;  /* 0x000000ff0200720c */ /* 0x001fda0003f05270 */
[----:B------:R-:W-:Y:S05]  /*0150*/  @P0 BRA `(.L_x_2) ;  /* 0x0000000000580947 */ /* 0x000fea0003800000 */
[----:B------:R-:W0:Y:S01]  /*0160*/  S2UR UR8, SR_CgaCtaId ;  /* 0x00000000000879c3 */ /* 0x000e220000008800 */
[----:B------:R-:W-:Y:S01]  /*0170*/  UMOV UR4, 0x400 ;  /* 0x0000040000047882 */ /* 0x000fe20000000000 */
[----:B------:R-:W-:Y:S01]  /*0180*/  UMOV UR5, 0x1 ;  /* 0x0000000100057882 */ /* 0x000fe20000000000 */
[----:B------:R-:W-:Y:S01]  /*0190*/  UMOV UR6, 0x100 ;  /* 0x0000010000067882 */ /* 0x000fe20000000000 */
[----:B------:R-:W-:Y:S01]  /*01a0*/  ELECT P0, URZ, PT ;  /* 0x00000000003f782f */ /* 0x000fe20003800000 */
[----:B------:R-:W-:-:S04]  /*01b0*/  UIADD3 UR6, -UR6, 0x100000, URZ ;  /* 0x0010000006067890 */ /* 0x000fc8000fffe13f */
[----:B------:R-:W-:Y:S02]  /*01c0*/  USHF.L.U32 UR7, UR6, 0xb, URZ ;  /* 0x0000000b06077899 */ /* 0x000fe4000800063f */
[----:B------:R-:W-:Y:S02]  /*01d0*/  USHF.L.U32 UR6, UR6, 0x1, URZ ;  /* 0x0000000106067899 */ /* 0x000fe4000800063f */
[----:B0-----:R-:W-:Y:S02]  /*01e0*/  ULEA UR8, UR8, UR4, 0x18 ;  /* 0x0000000408087291 */ /* 0x001fe4000f8ec03f */
[----:B------:R-:W-:-:S04]  /*01f0*/  UIADD3 UR4, -UR5, 0x100000, URZ ;  /* 0x0010000005047890 */ /* 0x000fc8000fffe13f */
[----:B------:R-:W-:Y:S02]  /*0200*/  USHF.L.U32 UR5, UR4, 0xb, URZ ;  /* 0x0000000b04057899 */ /* 0x000fe4000800063f */
[----:B------:R-:W-:Y:S01]  /*0210*/  USHF.L.U32 UR4, UR4, 0x1, URZ ;  /* 0x0000000104047899 */ /* 0x000fe2000800063f */
[----:B------:R-:W0:Y:S11]  /*0220*/  FENCE.VIEW.ASYNC.S ;  /* 0x00000000000073c6 */ /* 0x000e360000000000 */
[----:B0-----:R0:W1:Y:S01]  /*0230*/  SYNCS.EXCH.64 URZ, [UR8], UR4 ;  /* 0x00000004083f75b2 */ /* 0x0010620008000100 */
[----:B------:R0:W2:Y:S01]  /*0240*/  SYNCS.EXCH.64 URZ, [UR8+0x20], UR6 ;  /* 0x00002006083f75b2 */ /* 0x0000a20008000100 */
[----:B------:R0:W3:Y:S01]  /*0250*/  SYNCS.EXCH.64 URZ, [UR8+0x8], UR4 ;  /* 0x00000804083f75b2 */ /* 0x0000e20008000100 */
[----:B------:R0:W4:Y:S01]  /*0260*/  SYNCS.EXCH.64 URZ, [UR8+0x28], UR6 ;  /* 0x00002806083f75b2 */ /* 0x0001220008000100 */
[----:B------:R0:W0:Y:S01]  /*0270*/  SYNCS.EXCH.64 URZ, [UR8+0x10], UR4 ;  /* 0x00001004083f75b2 */ /* 0x0000220008000100 */
[----:B------:R0:W0:Y:S01]  /*0280*/  SYNCS.EXCH.64 URZ, [UR8+0x30], UR6 ;  /* 0x00003006083f75b2 */ /* 0x0000220008000100 */
[----:B------:R0:W0:Y:S01]  /*0290*/  SYNCS.EXCH.64 URZ, [UR8+0x18], UR4 ;  /* 0x00001804083f75b2 */ /* 0x0000220008000100 */
[----:B------:R0:W0:Y:S01]  /*02a0*/  SYNCS.EXCH.64 URZ, [UR8+0x38], UR6 ;  /* 0x00003806083f75b2 */ /* 0x0000220008000100 */
[----:B------:R-:W-:Y:S01]  /*02b0*/  NOP ;  /* 0x0000000000007918 */ /* 0x000fe20000000000 */
.L_x_2:
[----:B------:R-:W5:Y:S01]  /*02c0*/  SHFL.IDX PT, R0, R0, RZ, 0x1f ;  /* 0x00001fff00007589 */ /* 0x000f6200000e0000 */
[----:B------:R-:W-:Y:S01]  /*02d0*/  ELECT P0, URZ, PT ;  /* 0x00000000003f782f */ /* 0x000fe20003800000 */
[----:B------:R-:W1:Y:S01]  /*02e0*/  LDC R2, c[0x0][0x65c] ;  /* 0x00019700ff027b82 */ /* 0x000e620000000800 */
[----:B------:R-:W-:Y:S01]  /*02f0*/  SHF.R.S32.HI R6, RZ, 0x1f, R5 ;  /* 0x0000001fff067819 */ /* 0x000fe20000011405 */
[----:B------:R-:W2:Y:S01]  /*0300*/  S2R R3, SR_CTAID.Y ;  /* 0x0000000000037919 */ /* 0x000ea20000002600 */
[----:B0-----:R-:W-:Y:S01]  /*0310*/  UMOV UR4, 0x20 ;  /* 0x0000002000047882 */ /* 0x001fe20000000000 */
[----:B------:R-:W-:Y:S01]  /*0320*/  ISETP.NE.AND P2, PT, R8, RZ, PT ;  /* 0x000000ff0800720c */ /* 0x000fe20003f45270 */
[----:B------:R-:W-:Y:S01]  /*0330*/  NOP ;  /* 0x0000000000007918 */ /* 0x000fe20000000000 */
[----:B------:R-:W0:Y:S01]  /*0340*/  S2R R4, SR_CTAID.X ;  /* 0x0000000000047919 */ /* 0x000e220000002500 */
[----:B------:R-:W-:Y:S01]  /*0350*/  LEA.HI R6, R6, R5, RZ, 0x2 ;  /* 0x0000000506067211 */ /* 0x000fe200078f10ff */
[----:B------:R-:W-:Y:S01]  /*0360*/  NOP ;  /* 0x0000000000007918 */ /* 0x000fe20000000000 */
[----:B-----5:R-:W-:-:S02]  /*0370*/  ISETP.NE.OR P0, PT, R0, RZ, !P0 ;  /* 0x000000ff0000720c */ /* 0x020fc40004705670 */
[----:B-1----:R-:W-:-:S04]  /*0380*/  ISETP.NE.AND P3, PT, R2, 0x1, PT ;  /* 0x000000010200780c */ /* 0x002fc80003f65270 */
[----:B------:R-:W-:Y:S02]  /*0390*/  P2R R0, PR, RZ, 0x8 ;  /* 0x00000008ff007803 */ /* 0x000fe40000000000 */
[----:B------:R-:W-:-:S05]  /*03a0*/  LOP3.LUT R0, R6, 0xfffffffc, RZ, 0xc0, !PT ;  /* 0xfffffffc06007812 */ /* 0x000fca00078ec0ff */
[----:B------:R-:W-:Y:S01]  /*03b0*/  VOTEU.ALL UP0, P0 ;  /* 0x00000000003f7886 */ /* 0x000fe20000000000 */
[----:B------:R-:W-:Y:S01]  /*03c0*/  IMAD.IADD R0, R5, 0x1, -R0 ;  /* 0x0000000105007824 */ /* 0x000fe200078e0a00 */
[----:B------:R-:W0:Y:S01]  /*03d0*/  @P3 LDC R17, c[0x0][0x10] ;  /* 0x00000400ff113b82 */ /* 0x000e220000000800 */
[----:B------:R-:W-:Y:S01]  /*03e0*/  VOTEU.ALL UP1, P0 ;  /* 0x00000000003f7886 */ /* 0x000fe20000020000 */
[----:B--2---:R-:W-:Y:S01]  /*03f0*/  @P3 IMAD.MOV.U32 R6, RZ, RZ, R3 ;  /* 0x000000ffff063224 */ /* 0x004fe200078e0003 */
[----:B------:R-:W-:Y:S01]  /*0400*/  @!UP0 UMOV UR6, 0x400 ;  /* 0x0000040000068882 */ /* 0x000fe20000000000 */
[----:B------:R-:W-:-:S04]  /*0410*/  @!UP0 UIADD3 UR4, -UR4, 0x100000, URZ ;  /* 0x0010000004048890 */ /* 0x000fc8000fffe13f */
[----:B------:R-:W-:Y:S02]  /*0420*/  @!UP0 USHF.L.U32 UR5, UR4, 0xb, URZ ;  /* 0x0000000b04058899 */ /* 0x000fe4000800063f */
[----:B------:R-:W-:Y:S01]  /*0430*/  @!UP0 USHF.L.U32 UR4, UR4, 0x1, URZ ;  /* 0x0000000104048899 */ /* 0x000fe2000800063f */
[----:B------:R-:W-:Y:S02]  /*0440*/  @P3 IMAD.MOV.U32 R7, RZ, RZ, RZ ;  /* 0x000000ffff073224 */ /* 0x000fe400078e00ff */
[----:B------:R-:W-:Y:S01]  /*0450*/  IMAD.MOV.U32 R5, RZ, RZ, RZ ;  /* 0x000000ffff057224 */ /* 0x000fe200078e00ff */
[----:B------:R-:W1:Y:S01]  /*0460*/  @!UP0 S2UR UR7, SR_CgaCtaId ;  /* 0x00000000000789c3 */ /* 0x000e620000008800 */
[----:B------:R-:W-:-:S07]  /*0470*/  @P3 IMAD.MOV.U32 R11, RZ, RZ, RZ ;  /* 0x000000ffff0b3224 */ /* 0x000fce00078e00ff */
[----:B------:R-:W2:Y:S01]  /*0480*/  @!P3 LDC R9, c[0x0][0xc] ;  /* 0x00000300ff09bb82 */ /* 0x000ea20000000800 */
[----:B0-----:R-:W-:-:S04]  /*0490*/  @P3 IMAD.WIDE.U32 R16, R4, R17, R6 ;  /* 0x0000001104103225 */ /* 0x001fc800078e0006 */
[----:B------:R-:W-:Y:S01]  /*04a0*/  @P3 IMAD.IADD R17, R17, 0x1, R11 ;  /* 0x0000000111113824 */ /* 0x000fe200078e020b */
[----:B-1----:R-:W-:Y:S01]  /*04b0*/  @!UP0 ULEA UR6, UR7, UR6, 0x18 ;  /* 0x0000000607068291 */ /* 0x002fe2000f8ec03f */
[----:B------:R-:W-:Y:S01]  /*04c0*/  VOTEU.ALL UP0, P0 ;  /* 0x00000000003f7886 */ /* 0x000fe20000000000 */
[----:B------:R-:W-:-:S04]  /*04d0*/  ISETP.NE.AND P0, PT, R0, 0x3, PT ;  /* 0x000000030000780c */ /* 0x000fc80003f05270 */
[----:B------:R-:W-:Y:S01]  /*04e0*/  ISETP.EQ.OR P0, PT, R0, RZ, !P0 ;  /* 0x000000ff0000720c */ /* 0x000fe20004702670 */
[----:B--2---:R-:W-:-:S03]  /*04f0*/  @!P3 IMAD.WIDE.U32 R6, R9, R3, R4 ;  /* 0x000000030906b225 */ /* 0x004fc600078e0004 */
[C---:B------:R-:W-:Y:S01]  /*0500*/  ISETP.EQ.AND P0, PT, R8.reuse, RZ, P0 ;  /* 0x000000ff0800720c */ /* 0x040fe20000702270 */
[----:B------:R-:W-:Y:S01]  /*0510*/  VIADD R8, R8, 0xffffffff ;  /* 0xffffffff08087836 */ /* 0x000fe20000000000 */
[----:B------:R-:W0:Y:S02]  /*0520*/  FENCE.VIEW.ASYNC.S ;  /* 0x00000000000073c6 */ /* 0x000e240000000000 */
[----:B0-----:R0:W3:Y:S01]  /*0530*/  @!UP0 SYNCS.EXCH.64 URZ, [UR6+0x50], UR4 ;  /* 0x00005004063f85b2 */ /* 0x0010e20008000100 */
[----:B------:R-:W-:Y:S01]  /*0540*/  @!P3 IMAD.MOV.U32 R16, RZ, RZ, R6 ;  /* 0x000000ffff10b224 */ /* 0x000fe200078e0006 */
[----:B------:R-:W-:Y:S01]  /*0550*/  SEL R19, RZ, 0x1, !P0 ;  /* 0x00000001ff137807 */ /* 0x000fe20004000000 */
[----:B------:R-:W-:Y:S01]  /*0560*/  @!P3 IMAD.MOV.U32 R17, RZ, RZ, R7 ;  /* 0x000000ffff11b224 */ /* 0x000fe200078e0007 */
[----:B------:R-:W-:-:S04]  /*0570*/  ISETP.GE.U32.AND P1, PT, R8, 0x2, PT ;  /* 0x000000020800780c */ /* 0x000fc80003f26070 */
[----:B------:R-:W-:Y:S01]  /*0580*/  SEL R19, R19, 0x2, P1 ;  /* 0x0000000213137807 */ /* 0x000fe20000800000 */
[----:B------:R0:W3:Y:S01]  /*0590*/  @!UP1 SYNCS.EXCH.64 URZ, [UR6+0x58], UR4 ;  /* 0x00005804063f95b2 */ /* 0x0000e20008000100 */
[----:B------:R-:W-:Y:S01]  /*05a0*/  NOP ;  /* 0x0000000000007918 */ /* 0x000fe20000000000 */
[----:B---34-:R-:W-:Y:S06]  /*05b0*/  BAR.SYNC.DEFER_BLOCKING 0x0 ;  /* 0x0000000000007b1d */ /* 0x018fec0000010000 */
[----:B------:R-:W-:Y:S05]  /*05c0*/  @!P2 BRA `(.L_x_3) ;  /* 0x000000800030a947 */ /* 0x000fea0003800000 */
[----:B------:R-:W-:-:S13]  /*05d0*/  ISETP.GT.U32.AND P0, PT, R8, 0x1, PT ;  /* 0x000000010800780c */ /* 0x000fda0003f04070 */
[----:B0-----:R-:W-:Y:S05]  /*05e0*/  @P0 EXIT ;  /* 0x000000000000094d */ /* 0x001fea0003800000 */
[----:B------:R-:W-:Y:S01]  /*05f0*/  ULDC.64 UR4, c[0x0][0x650] ;  /* 0x0001940000047ab9 */ /* 0x000fe20000000a00 */
[----:B------:R-:W-:Y:S01]  /*0600*/  PRMT R0, RZ, 0x7610, R0 ;  /* 0x00007610ff007816 */ /* 0x000fe20000000000 */
[----:B------:R-:W-:Y:S01]  /*0610*/  IMAD.MOV.U32 R152, RZ, RZ, -0x1 ;  /* 0xffffffffff987424 */ /* 0x000fe200078e00ff */
[----:B------:R-:W-:Y:S01]  /*0620*/  ISETP.GE.U32.AND P0, PT, R16, UR4, PT ;  /* 0x0000000410007c0c */ /* 0x000fe2000bf06070 */
[----:B------:R-:W-:Y:S02]  /*0630*/  IMAD.MOV.U32 R23, RZ, RZ, -0x1 ;  /* 0xffffffffff177424 */ /* 0x000fe400078e00ff */
[----:B------:R-:W-:Y:S01]  /*0640*/  IMAD.MOV.U32 R22, RZ, RZ, -0x1 ;  /* 0xffffffffff167424 */ /* 0x000fe200078e00ff */
[----:B------:R-:W-:-:S13]  /*0650*/  ISETP.GE.U32.AND.EX P0, PT, R17, UR5, PT, P0 ;  /* 0x0000000511007c0c */ /* 0x000fda000bf06100 */
[----:B------:R-:W-:Y:S05]  /*0660*/  @P0 BRA `(.L_x_4) ;  /* 0x0000000400580947 */ /* 0x000fea0003800000 */
[----:B------:R-:W0:Y:S01]  /*0670*/  LDC.64 R14, c[0x0][0x628] ;  /* 0x00018a00ff0e7b82 */ /* 0x000e220000000a00 */
[----:B------:R-:W-:Y:S02]  /*0680*/  IMAD.MOV.U32 R6, RZ, RZ, R16 ;  /* 0x000000ffff067224 */ /* 0x000fe400078e0010 */
[----:B------:R-:W-:-:S05]  /*0690*/  IMAD.MOV.U32 R7, RZ, RZ, R17 ;  /* 0x000000ffff077224 */ /* 0x000fca00078e0011 */
[----:B------:R-:W1:Y:S08]  /*06a0*/  LDC R0, c[0x0][0x630] ;  /* 0x00018c00ff007b82 */ /* 0x000e700000000800 */
[----:B------:R-:W2:Y:S01]  /*06b0*/  LDC.64 R20, c[0x0][0x620] ;  /* 0x00018800ff147b82 */ /* 0x000ea20000000a00 */
[----:B0-----:R-:W-:-:S04]  /*06c0*/  ISETP.NE.U32.AND P0, PT, R14, RZ, PT ;  /* 0x000000ff0e00720c */ /* 0x001fc80003f05070 */
[----:B------:R-:W-:-:S13]  /*06d0*/  ISETP.NE.AND.EX P0, PT, R15, RZ, PT, P0 ;  /* 0x000000ff0f00720c */ /* 0x000fda0003f05300 */
[----:B-12---:R-:W-:Y:S05]  /*06e0*/  @!P0 BRA `(.L_x_5) ;  /* 0x0000000000288947 */ /* 0x006fea0003800000 */
[----:B------:R-:W0:Y:S02]  /*06f0*/  LDC R11, c[0x0][0x634] ;  /* 0x00018d00ff0b7b82 */ /* 0x000e240000000800 */
[----:B0-----:R-:W-:-:S05]  /*0700*/  IADD3 R11, P0, R16, R11, RZ ;  /* 0x0000000b100b7210 */ /* 0x001fca0007f1e0ff */
[----:B------:R-:W-:-:S04]  /*0710*/  IMAD.X R13, RZ, RZ, R17, P0 ;  /* 0x000000ffff0d7224 */ /* 0x000fc800000e0611 */
[----:B------:R-:W-:-:S04]  /*0720*/  IMAD.WIDE.U32 R6, R13, R14, RZ ;  /* 0x0000000e0d067225 */ /* 0x000fc800078e00ff */
[----:B------:R-:W-:-:S04]  /*0730*/  IMAD.WIDE.U32 R8, P0, R11, R15, R6 ;  /* 0x0000000f0b087225 */ /* 0x000fc80007800006 */
[----:B------:R-:W-:-:S04]  /*0740*/  IMAD.WIDE.U32 R6, R11, R14, RZ ;  /* 0x0000000e0b067225 */ /* 0x000fc800078e00ff */
[----:B------:R-:W-:Y:S01]  /*0750*/  IMAD.X R11, RZ, RZ, RZ, P0 ;  /* 0x000000ffff0b7224 */ /* 0x000fe200000e06ff */
[----:B------:R-:W-:Y:S01]  /*0760*/  IADD3 RZ, P0, R7, R8, RZ ;  /* 0x0000000807ff7210 */ /* 0x000fe20007f1e0ff */
[----:B------:R-:W-:-:S04]  /*0770*/  IMAD.MOV.U32 R10, RZ, RZ, R9 ;  /* 0x000000ffff0a7224 */ /* 0x000fc800078e0009 */
[----:B------:R-:W-:-:S08]  /*0780*/  IMAD.WIDE.U32.X R6, R13, R15, R10, P0 ;  /* 0x0000000f0d067225 */ /* 0x000fd000000e040a */
.L_x_5:
[-CC-:B------:R-:W-:Y:S01]  /*0790*/  SHF.R.U64 R25, R6, R0.reuse, R7.reuse ;  /* 0x0000000006197219 */ /* 0x180fe20000001207 */
[----:B------:R-:W0:Y:S01]  /*07a0*/  LDC R10, c[0x0][0x618] ;  /* 0x00018600ff0a7b82 */ /* 0x000e220000000800 */
[----:B------:R-:W-:Y:S01]  /*07b0*/  SHF.R.U32.HI R5, RZ, R0, R7 ;  /* 0x00000000ff057219 */ /* 0x000fe20000011607 */
[----:B------:R-:W-:Y:S01]  /*07c0*/  ULDC UR4, c[0x0][0x150] ;  /* 0x0000540000047ab9 */ /* 0x000fe20000000800 */
[----:B------:R-:W-:Y:S02]  /*07d0*/  IADD3 R9, P0, RZ, -R25, RZ ;  /* 0x80000019ff097210 */ /* 0x000fe40007f1e0ff */
[----:B------:R-:W-:-:S03]  /*07e0*/  I2FP.F32.U32 R0, R4 ;  /* 0x0000000400007245 */ /* 0x000fc60000201000 */
[----:B------:R-:W1:Y:S01]  /*07f0*/  LDC.64 R26, c[0x0][0x640] ;  /* 0x00019000ff1a7b82 */ /* 0x000e620000000a00 */
[----:B------:R-:W-:Y:S02]  /*0800*/  IMAD.X R11, RZ, RZ, ~R5, P0 ;  /* 0x000000ffff0b7224 */ /* 0x000fe400000e0e05 */
[----:B------:R-:W-:Y:S01]  /*0810*/  FMUL R0, R0, UR4 ;  /* 0x0000000400007c20 */ /* 0x000fe20008400000 */
[----:B------:R-:W-:Y:S01]  /*0820*/  IMAD.WIDE.U32 R6, R9, R20, R16 ;  /* 0x0000001409067225 */ /* 0x000fe200078e0010 */
[----:B------:R-:W-:-:S03]  /*0830*/  ULDC UR4, c[0x0][0x154] ;  /* 0x0000550000047ab9 */ /* 0x000fc60000000800 */
[----:B------:R-:W-:Y:S01]  /*0840*/  IMAD R8, R11, R20, RZ ;  /* 0x000000140b087224 */ /* 0x000fe200078e02ff */
[----:B------:R-:W2:Y:S01]  /*0850*/  LDC R5, c[0x0][0x144] ;  /* 0x00005100ff057b82 */ /* 0x000ea20000000800 */
[----:B------:R-:W3:Y:S02]  /*0860*/  F2I.U32.TRUNC.NTZ R0, R0 ;  /* 0x0000000000007305 */ /* 0x000ee4000020f000 */
[----:B------:R-:W-:-:S04]  /*0870*/  IMAD R9, R9, R21, R8 ;  /* 0x0000001509097224 */ /* 0x000fc800078e0208 */
[----:B------:R-:W-:Y:S01]  /*0880*/  IMAD.IADD R7, R7, 0x1, R9 ;  /* 0x0000000107077824 */ /* 0x000fe200078e0209 */
[----:B------:R-:W4:Y:S01]  /*0890*/  LDC R12, c[0x0][0x608] ;  /* 0x00018200ff0c7b82 */ /* 0x000f220000000800 */
[----:B------:R-:W-:-:S03]  /*08a0*/  IMAD.MOV.U32 R9, RZ, RZ, -0x1 ;  /* 0xffffffffff097424 */ /* 0x000fc600078e00ff */
[-CC-:B0-----:R-:W-:Y:S02]  /*08b0*/  SHF.R.U64 R20, R6, R10.reuse, R7.reuse ;  /* 0x0000000a06147219 */ /* 0x181fe40000001207 */
[----:B------:R-:W-:Y:S02]  /*08c0*/  I2FP.F32.U32 R6, R3 ;  /* 0x0000000300067245 */ /* 0x000fe40000201000 */
[----:B------:R-:W0:Y:S01]  /*08d0*/  LDC R24, c[0x0][0x658] ;  /* 0x00019600ff187b82 */ /* 0x000e220000000800 */
[----:B-1----:R-:W-:Y:S01]  /*08e0*/  ISETP.NE.U32.AND P0, PT, R26, RZ, PT ;  /* 0x000000ff1a00720c */ /* 0x002fe20003f05070 */
[----:B---3--:R-:W-:Y:S01]  /*08f0*/  IMAD.MOV R8, RZ, RZ, -R0 ;  /* 0x000000ffff087224 */ /* 0x008fe200078e0a00 */
[----:B------:R-:W-:Y:S01]  /*0900*/  SHF.R.U32.HI R7, RZ, R10, R7 ;  /* 0x0000000aff077219 */ /* 0x000fe20000011607 */
[----:B------:R-:W-:Y:S01]  /*0910*/  FMUL R6, R6, UR4 ;  /* 0x0000000406067c20 */ /* 0x000fe20008400000 */
[----:B------:R-:W-:-:S03]  /*0920*/  ISETP.NE.AND.EX P0, PT, R27, RZ, PT, P0 ;  /* 0x000000ff1b00720c */ /* 0x000fc60003f05300 */
[----:B------:R-:W1:Y:S01]  /*0930*/  LDC R14, c[0x0][0x148] ;  /* 0x00005200ff0e7b82 */ /* 0x000e620000000800 */
[----:B--2---:R-:W-:-:S07]  /*0940*/  IMAD R0, R5, R8, R4 ;  /* 0x0000000805007224 */ /* 0x004fce00078e0204 */
[----:B------:R-:W2:Y:S01]  /*0950*/  LDC R22, c[0x0][0x600] ;  /* 0x00018000ff167b82 */ /* 0x000ea20000000800 */
[-CC-:B----4-:R-:W-:Y:S02]  /*0960*/  SHF.R.U64 R28, R20, R12.reuse, R7.reuse ;  /* 0x0000000c141c7219 */ /* 0x190fe40000001207 */
[----:B------:R-:W-:Y:S01]  /*0970*/  SHF.R.U32.HI R5, RZ, R12, R7 ;  /* 0x0000000cff057219 */ /* 0x000fe20000011607 */
[----:B------:R-:W-:Y:S01]  /*0980*/  IMAD.MOV.U32 R7, RZ, RZ, 0x1 ;  /* 0x00000001ff077424 */ /* 0x000fe200078e00ff */
[----:B------:R3:W4:Y:S03]  /*0990*/  F2I.U32.TRUNC.NTZ R12, R6 ;  /* 0x00000006000c7305 */ /* 0x000726000020f000 */
[----:B------:R-:W1:Y:S01]  /*09a0*/  LDC R15, c[0x0][0x648] ;  /* 0x00019200ff0f7b82 */ /* 0x000e620000000800 */
[-C--:B0-----:R-:W-:Y:S02]  /*09b0*/  SHF.L.U32 R4, R9, R24.reuse, RZ ;  /* 0x0000001809047219 */ /* 0x081fe400000006ff */
[----:B------:R-:W-:-:S02]  /*09c0*/  SHF.R.U64 R30, R28, R24, R5 ;  /* 0x000000181c1e7219 */ /* 0x000fc40000001205 */
[----:B------:R-:W-:Y:S02]  /*09d0*/  LOP3.LUT R11, RZ, R4, RZ, 0x33, !PT ;  /* 0x00000004ff0b7212 */ /* 0x000fe400078e33ff */
[-C--:B------:R-:W-:Y:S01]  /*09e0*/  SHF.R.U32.HI R5, RZ, R24.reuse, R5 ;  /* 0x00000018ff057219 */ /* 0x080fe20000011605 */
[----:B------:R-:W0:Y:S01]  /*09f0*/  LDC R21, c[0x0][0x638] ;  /* 0x00018e00ff157b82 */ /* 0x000e220000000800 */
[----:B------:R-:W-:Y:S01]  /*0a00*/  SHF.L.U32 R10, R7, R24, RZ ;  /* 0x00000018070a7219 */ /* 0x000fe200000006ff */
[----:B------:R-:W-:-:S06]  /*0a10*/  IMAD.MOV.U32 R4, RZ, RZ, R30 ;  /* 0x000000ffff047224 */ /* 0x000fcc00078e001e */
[----:B------:R-:W0:Y:S01]  /*0a20*/  LDC R152, c[0x0][0x610] ;  /* 0x00018400ff987b82 */ /* 0x000e220000000800 */
[----:B---34-:R-:W-:Y:S05]  /*0a30*/  @!P0 BRA `(.L_x_6) ;  /* 0x0000000000288947 */ /* 0x018fea0003800000 */
[----:B------:R-:W3:Y:S02]  /*0a40*/  LDC R9, c[0x0][0x64c] ;  /* 0x00019300ff097b82 */ /* 0x000ee40000000800 */
[----:B---3--:R-:W-:-:S05]  /*0a50*/  IADD3 R9, P0, R30, R9, RZ ;  /* 0x000000091e097210 */ /* 0x008fca0007f1e0ff */
        /* <DEDUP_REMOVED lines=8> */
.L_x_6:
[----:B-1----:R-:W-:Y:S01]  /*0ae0*/  SHF.R.U64 R4, R4, R15, R5 ;  /* 0x0000000f04047219 */ /* 0x002fe20000001205 */
[----:B--2---:R-:W-:Y:S01]  /*0af0*/  VIADD R5, R22, 0xffffffff ;  /* 0xffffffff16057836 */ /* 0x004fe20000000000 */
[----:B------:R-:W-:Y:S01]  /*0b00*/  LOP3.LUT R11, R28, R11, RZ, 0xc0, !PT ;  /* 0x0000000b1c0b7212 */ /* 0x000fe200078ec0ff */
[----:B------:R-:W-:Y:S02]  /*0b10*/  IMAD.MOV R12, RZ, RZ, -R12 ;  /* 0x000000ffff0c7224 */ /* 0x000fe400078e0a0c */
[----:B------:R-:W-:Y:S01]  /*0b20*/  IMAD.MOV R6, RZ, RZ, -R4 ;  /* 0x000000ffff067224 */ /* 0x000fe200078e0a04 */
[----:B------:R-:W-:Y:S01]  /*0b30*/  LOP3.LUT R5, R20, R5, RZ, 0xc0, !PT ;  /* 0x0000000514057212 */ /* 0x000fe200078ec0ff */
[----:B------:R-:W-:Y:S02]  /*0b40*/  @P3 IMAD R0, R14, R12, R3 ;  /* 0x0000000c0e003224 */ /* 0x000fe400078e0203 */
[----:B------:R-:W-:Y:S02]  /*0b50*/  IMAD R11, R10, R4, R11 ;  /* 0x000000040a0b7224 */ /* 0x000fe400078e020b */
[----:B0-----:R-:W-:-:S02]  /*0b60*/  IMAD R3, R6, R21, R30 ;  /* 0x0000001506037224 */ /* 0x001fc400078e021e */
[----:B------:R-:W-:Y:S02]  /*0b70*/  IMAD R152, R11, R152, R0 ;  /* 0x000000980b987224 */ /* 0x000fe400078e0200 */
[----:B------:R-:W-:Y:S02]  /*0b80*/  IMAD R3, R3, R22, R5 ;  /* 0x0000001603037224 */ /* 0x000fe400078e0205 */
[----:B------:R-:W-:Y:S02]  /*0b90*/  IMAD.MOV.U32 R0, RZ, RZ, 0x1 ;  /* 0x00000001ff007424 */ /* 0x000fe400078e00ff */
[----:B------:R-:W-:Y:S01]  /*0ba0*/  IMAD.MOV.U32 R22, RZ, RZ, R25 ;  /* 0x000000ffff167224 */ /* 0x000fe200078e0019 */
[----:B------:R-:W-:Y:S02]  /*0bb0*/  SEL R23, R3, R152, !P3 ;  /* 0x0000009803177207 */ /* 0x000fe40005800000 */
[----:B------:R-:W-:-:S07]  /*0bc0*/  SEL R152, R152, R3, !P3 ;  /* 0x0000000398987207 */ /* 0x000fce0005800000 */
.L_x_4:
[----:B------:R-:W-:-:S08]  /*0bd0*/  NOP ;  /* 0x0000000000007918 */ /* 0x000fd00000000000 */
[----:B------:R-:W0:Y:S02]  /*0be0*/  USETMAXREG.TRY_ALLOC.CTAPOOL UP0, 0xe8 ;  /* 0x000000e8000079c8 */ /* 0x000e240008000600 */
[----:B0-----:R-:W-:-:S13]  /*0bf0*/  PLOP3.LUT P0, PT, PT, PT, UP0, 0x80, 0x0 ;  /* 0x000000000000781c */ /* 0x001fda0003f0f008 */
[----:B------:R-:W-:Y:S05]  /*0c00*/  @!P0 BRA `(.L_x_4) ;  /* 0xfffffffc00f08947 */ /* 0x000fea000383ffff */
[----:B------:R-:W-:Y:S01]  /*0c10*/  ULDC.64 UR4, c[0x0][0x598] ;  /* 0x0001660000047ab9 */ /* 0x000fe20000000a00 */
[----:B------:R-:W-:Y:S01]  /*0c20*/  ULDC.64 UR36, c[0x0][0x208] ;  /* 0x0000820000247ab9 */ /* 0x000fe20000000a00 */
[----:B------:R-:W-:-:S04]  /*0c30*/  ISETP.NE.U32.AND P0, PT, RZ, UR4, PT ;  /* 0x00000004ff007c0c */ /* 0x000fc8000bf05070 */
[----:B------:R-:W-:-:S13]  /*0c40*/  ISETP.NE.AND.EX P0, PT, RZ, UR5, PT, P0 ;  /* 0x00000005ff007c0c */ /* 0x000fda000bf05300 */
[----:B------:R-:W-:Y:S05]  /*0c50*/  @!P0 BRA `(.L_x_7) ;  /* 0x00000000001c8947 */ /* 0x000fea0003800000 */
[----:B------:R-:W0:Y:S02]  /*0c60*/  LDC.64 R4, c[0x0][0x598] ;  /* 0x00016600ff047b82 */ /* 0x000e240000000a00 */
[----:B0-----:R-:W2:Y:S02]  /*0c70*/  LDG.E.64 R4, desc[UR36][R4.64] ;  /* 0x0000002404047981 */ /* 0x001ea4000c1e1b00 */
[----:B--2---:R-:W-:-:S04]  /*0c80*/  ISETP.NE.U32.AND P0, PT, R4, RZ, PT ;  /* 0x000000ff0400720c */ /* 0x004fc80003f05070 */
[----:B------:R-:W-:-:S13]  /*0c90*/  ISETP.NE.AND.EX P0, PT, R5, RZ, PT, P0 ;  /* 0x000000ff0500720c */ /* 0x000fda0003f05300 */
[----:B------:R-:W-:Y:S05]  /*0ca0*/  @!P0 BRA `(.L_x_7) ;  /* 0x0000000000088947 */ /* 0x000fea0003800000 */
[----:B------:R0:W5:Y:S01]  /*0cb0*/  LD.E R153, desc[UR36][R4.64] ;  /* 0x0000002404997980 */ /* 0x000162000c101900 */
[----:B------:R-:W-:Y:S05]  /*0cc0*/  BRA `(.L_x_8) ;  /* 0x0000000000247947 */ /* 0x000fea0003800000 */
.L_x_7:
[----:B------:R-:W-:Y:S02]  /*0cd0*/  ULDC.64 UR4, c[0x0][0x588] ;  /* 0x0001620000047ab9 */ /* 0x000fe40000000a00 */
[----:B------:R-:W-:-:S04]  /*0ce0*/  ISETP.NE.U32.AND P0, PT, RZ, UR4, PT ;  /* 0x00000004ff007c0c */ /* 0x000fc8000bf05070 */
[----:B------:R-:W-:-:S13]  /*0cf0*/  ISETP.NE.AND.EX P0, PT, RZ, UR5, PT, P0 ;  /* 0x00000005ff007c0c */ /* 0x000fda000bf05300 */
[----:B------:R-:W-:Y:S05]  /*0d00*/  @!P0 BRA `(.L_x_9) ;  /* 0x00000000000c8947 */ /* 0x000fea0003800000 */
[----:B------:R-:W0:Y:S02]  /*0d10*/  LDC.64 R4, c[0x0][0x588] ;  /* 0x00016200ff047b82 */ /* 0x000e240000000a00 */
[----:B0-----:R1:W5:Y:S01]  /*0d20*/  LDG.E R153, desc[UR36][R4.64] ;  /* 0x0000002404997981 */ /* 0x001362000c1e1900 */
[----:B------:R-:W-:Y:S05]  /*0d30*/  BRA `(.L_x_8) ;  /* 0x0000000000087947 */ /* 0x000fea0003800000 */
.L_x_9:
[----:B------:R-:W-:Y:S02]  /*0d40*/  ULDC UR4, c[0x0][0x580] ;  /* 0x0001600000047ab9 */ /* 0x000fe40000000800 */
[----:B------:R-:W-:-:S07]  /*0d50*/  IMAD.U32 R153, RZ, RZ, UR4 ;  /* 0x00000004ff997e24 */ /* 0x000fce000f8e00ff */
.L_x_8:
[----:B------:R-:W-:Y:S02]  /*0d60*/  ULDC.64 UR4, c[0x0][0x5a0] ;  /* 0x0001680000047ab9 */ /* 0x000fe40000000a00 */
[----:B------:R-:W-:-:S04]  /*0d70*/  ISETP.NE.U32.AND P0, PT, RZ, UR4, PT ;  /* 0x00000004ff007c0c */ /* 0x000fc8000bf05070 */
[----:B------:R-:W-:-:S13]  /*0d80*/  ISETP.NE.AND.EX P0, PT, RZ, UR5, PT, P0 ;  /* 0x00000005ff007c0c */ /* 0x000fda000bf05300 */
[----:B------:R-:W-:Y:S05]  /*0d90*/  @!P0 BRA `(.L_x_10) ;  /* 0x00000000001c8947 */ /* 0x000fea0003800000 */
[----:B01----:R-:W0:Y:S02]  /*0da0*/  LDC.64 R4, c[0x0][0x5a0] ;  /* 0x00016800ff047b82 */ /* 0x003e240000000a00 */
[----:B0-----:R-:W2:Y:S02]  /*0db0*/  LDG.E.64 R4, desc[UR36][R4.64] ;  /* 0x0000002404047981 */ /* 0x001ea4000c1e1b00 */
[----:B--2---:R-:W-:-:S04]  /*0dc0*/  ISETP.NE.U32.AND P0, PT, R4, RZ, PT ;  /* 0x000000ff0400720c */ /* 0x004fc80003f05070 */
[----:B------:R-:W-:-:S13]  /*0dd0*/  ISETP.NE.AND.EX P0, PT, R5, RZ, PT, P0 ;  /* 0x000000ff0500720c */ /* 0x000fda0003f05300 */
[----:B------:R-:W-:Y:S05]  /*0de0*/  @!P0 BRA `(.L_x_10) ;  /* 0x0000000000088947 */ /* 0x000fea0003800000 */
[----:B------:R0:W5:Y:S01]  /*0df0*/  LD.E R154, desc[UR36][R4.64] ;  /* 0x00000024049a7980 */ /* 0x000162000c101900 */
[----:B------:R-:W-:Y:S05]  /*0e00*/  BRA `(.L_x_11) ;  /* 0x0000000000247947 */ /* 0x000fea0003800000 */
.L_x_10:
[----:B------:R-:W-:Y:S02]  /*0e10*/  ULDC.64 UR4, c[0x0][0x590] ;  /* 0x0001640000047ab9 */ /* 0x000fe40000000a00 */
[----:B------:R-:W-:-:S04]  /*0e20*/  ISETP.NE.U32.AND P0, PT, RZ, UR4, PT ;  /* 0x00000004ff007c0c */ /* 0x000fc8000bf05070 */
[----:B------:R-:W-:-:S13]  /*0e30*/  ISETP.NE.AND.EX P0, PT, RZ, UR5, PT, P0 ;  /* 0x00000005ff007c0c */ /* 0x000fda000bf05300 */
[----:B------:R-:W-:Y:S05]  /*0e40*/  @!P0 BRA `(.L_x_12) ;  /* 0x00000000000c8947 */ /* 0x000fea0003800000 */
[----:B------:R-:W2:Y:S02]  /*0e50*/  LDC.64 R154, c[0x0][0x590] ;  /* 0x00016400ff9a7b82 */ /* 0x000ea40000000a00 */
[----:B--2---:R2:W5:Y:S01]  /*0e60*/  LDG.E R154, desc[UR36][R154.64] ;  /* 0x000000249a9a7981 */ /* 0x004562000c1e1900 */
[----:B------:R-:W-:Y:S05]  /*0e70*/  BRA `(.L_x_11) ;  /* 0x0000000000087947 */ /* 0x000fea0003800000 */
.L_x_12:
[----:B------:R-:W-:Y:S02]  /*0e80*/  ULDC UR4, c[0x0][0x584] ;  /* 0x0001610000047ab9 */ /* 0x000fe40000000800 */
[----:B------:R-:W-:-:S07]  /*0e90*/  IMAD.U32 R154, RZ, RZ, UR4 ;  /* 0x00000004ff9a7e24 */ /* 0x000fce000f8e00ff */
.L_x_11:
[----:B------:R-:W-:-:S13]  /*0ea0*/  LOP3.LUT P0, RZ, R0, 0xff, RZ, 0xc0, !PT ;  /* 0x000000ff00ff7812 */ /* 0x000fda000780c0ff */
[----:B------:R-:W-:Y:S05]  /*0eb0*/  @!P0 EXIT ;  /* 0x000000000000894d */ /* 0x000fea0003800000 */
[----:B------:R-:W-:Y:S01]  /*0ec0*/  ULDC UR4, c[0x0][0x28c] ;  /* 0x0000a30000047ab9 */ /* 0x000fe20000000800 */
[----:B------:R-:W-:Y:S01]  /*0ed0*/  UMOV UR38, URZ ;  /* 0x0000003f00267c82 */ /* 0x000fe20008000000 */
[----:B------:R-:W-:Y:S01]  /*0ee0*/  UIADD3 UR4, UR4, 0x7f, URZ ;  /* 0x0000007f04047890 */ /* 0x000fe2000fffe03f */
[----:B------:R-:W-:-:S03]  /*0ef0*/  UMOV UR39, URZ ;  /* 0x0000003f00277c82 */ /* 0x000fc60008000000 */
[----:B------:R-:W-:-:S04]  /*0f00*/  USHF.R.S32.HI UR5, URZ, 0x1f, UR4 ;  /* 0x0000001f3f057899 */ /* 0x000fc80008011404 */
[----:B------:R-:W-:-:S04]  /*0f10*/  ULEA.HI UR5, UR5, UR4, URZ, 0x7 ;  /* 0x0000000405057291 */ /* 0x000fc8000f8f383f */
[----:B------:R-:W-:-:S12]  /*0f20*/  USHF.R.S32.HI UR40, URZ, 0x7, UR5 ;  /* 0x000000073f287899 */ /* 0x000fd80008011405 */
.L_x_290:
[----:B------:R-:W-:Y:S01]  /*0f30*/  LOP3.LUT R0, R18, 0x80, RZ, 0xc0, !PT ;  /* 0x0000008012007812 */ /* 0x000fe200078ec0ff */
[----:B---3--:R-:W3:Y:S01]  /*0f40*/  S2UR UR7, SR_CgaCtaId ;  /* 0x00000000000779c3 */ /* 0x008ee20000008800 */
[----:B------:R-:W-:Y:S02]  /*0f50*/  UMOV UR6, 0x400 ;  /* 0x0000040000067882 */ /* 0x000fe40000000000 */
[----:B------:R-:W-:-:S06]  /*0f60*/  SHF.R.U32.HI R0, RZ, 0x7, R0 ;  /* 0x00000007ff007819 */ /* 0x000fcc0000011600 */
[----:B----4-:R-:W4:Y:S01]  /*0f70*/  SHFL.IDX PT, R0, R0, RZ, 0x1f ;  /* 0x00001fff00007589 */ /* 0x010f2200000e0000 */
[----:B---3--:R-:W-:Y:S01]  /*0f80*/  ULEA UR6, UR7, UR6, 0x18 ;  /* 0x0000000607067291 */ /* 0x008fe2000f8ec03f */
[----:B----4-:R-:W-:-:S13]  /*0f90*/  R2UR UR4, R0 ;  /* 0x00000000000472ca */ /* 0x010fda00000e0000 */
[----:B------:R-:W-:-:S04]  /*0fa0*/  ULEA.HI UR5, UR4, UR4, URZ, 0x1 ;  /* 0x0000000404057291 */ /* 0x000fc8000f8f083f */
[----:B------:R-:W-:-:S04]  /*0fb0*/  ULOP3.LUT UR5, UR5, 0x7fffe, URZ, 0xc0, !UPT ;  /* 0x0007fffe05057892 */ /* 0x000fc8000f8ec03f */
[----:B------:R-:W-:-:S03]  /*0fc0*/  UIADD3 UR5, UR4, -UR5, URZ ;  /* 0x8000000504057290 */ /* 0x000fc6000fffe03f */
[----:B------:R-:W-:Y:S01]  /*0fd0*/  ULDC UR4, c[0x0][0x28c] ;  /* 0x0000a30000047ab9 */ /* 0x000fe20000000800 */
[----:B------:R-:W-:Y:S01]  /*0fe0*/  ULEA UR5, UR5, UR6, 0xd ;  /* 0x0000000605057291 */ /* 0x000fe2000f8e683f */
[----:B------:R-:W-:-:S03]  /*0ff0*/  ISETP.LT.AND P0, PT, RZ, UR4, PT ;  /* 0x00000004ff007c0c */ /* 0x000fc6000bf01270 */
[----:B------:R-:W-:-:S04]  /*1000*/  UIADD3 UR5, UR5, 0x100, URZ ;  /* 0x0000010005057890 */ /* 0x000fc8000fffe03f */
[----:B------:R-:W-:-:S04]  /*1010*/  USHF.R.U32.HI UR5, URZ, 0x4, UR5 ;  /* 0x000000043f057899 */ /* 0x000fc80008011605 */
[----:B------:R-:W-:Y:S02]  /*1020*/  ULOP3.LUT UR41, UR5, 0x3fff, URZ, 0xc0, !UPT ;  /* 0x00003fff05297892 */ /* 0x000fe4000f8ec03f */
[----:B------:R-:W-:Y:S10]  /*1030*/  @P0 BRA `(.L_x_13) ;  /* 0x0000000000400947 */ /* 0x000ff40003800000 */
[----:B------:R-:W-:Y:S01]  /*1040*/  MOV R0, 0x0 ;  /* 0x0000000000007802 */ /* 0x000fe20000000f00 */
[----:B------:R-:W-:Y:S01]  /*1050*/  ULDC.64 UR4, c[0x4][0x68] ;  /* 0x01001a0000047ab9 */ /* 0x000fe20000000a00 */
[----:B------:R-:W-:Y:S01]  /*1060*/  ULDC.64 UR6, c[0x4][0x8] ;  /* 0x0100020000067ab9 */ /* 0x000fe20000000a00 */
[----:B01----:R-:W-:Y:S01]  /*1070*/  IMAD.U32 R4, RZ, RZ, UR4 ;  /* 0x00000004ff047e24 */ /* 0x003fe2000f8e00ff */
[----:B------:R0:W1:Y:S01]  /*1080*/  LDC.64 R14, c[0x4][R0] ;  /* 0x01000000000e7b82 */ /* 0x0000620000000a00 */
[----:B------:R-:W-:Y:S01]  /*1090*/  IMAD.U32 R5, RZ, RZ, UR5 ;  /* 0x00000005ff057e24 */ /* 0x000fe2000f8e00ff */
[----:B------:R-:W-:Y:S01]  /*10a0*/  ULDC.64 UR4, c[0x4][0x70] ;  /* 0x01001c0000047ab9 */ /* 0x000fe20000000a00 */
[----:B------:R-:W-:Y:S02]  /*10b0*/  IMAD.U32 R10, RZ, RZ, UR6 ;  /* 0x00000006ff0a7e24 */ /* 0x000fe4000f8e00ff */
[----:B------:R-:W-:Y:S02]  /*10c0*/  IMAD.U32 R6, RZ, RZ, UR4 ;  /* 0x00000004ff067e24 */ /* 0x000fe4000f8e00ff */
[----:B------:R-:W-:-:S02]  /*10d0*/  IMAD.U32 R7, RZ, RZ, UR5 ;  /* 0x00000005ff077e24 */ /* 0x000fc4000f8e00ff */
[----:B------:R-:W-:Y:S02]  /*10e0*/  IMAD.U32 R11, RZ, RZ, UR7 ;  /* 0x00000007ff0b7e24 */ /* 0x000fe4000f8e00ff */
[----:B------:R-:W-:Y:S02]  /*10f0*/  IMAD.MOV.U32 R8, RZ, RZ, 0x1e1 ;  /* 0x000001e1ff087424 */ /* 0x000fe400078e00ff */
[----:B------:R-:W-:Y:S02]  /*1100*/  IMAD.MOV.U32 R12, RZ, RZ, 0x1 ;  /* 0x00000001ff0c7424 */ /* 0x000fe400078e00ff */
[----:B0-----:R-:W-:-:S07]  /*1110*/  IMAD.MOV.U32 R13, RZ, RZ, RZ ;  /* 0x000000ffff0d7224 */ /* 0x001fce00078e00ff */
[----:B------:R-:W-:-:S07]  /*1120*/  LEPC R20, `(.L_x_13) ;  /* 0x000000001014794e */ /* 0x000fce0000000000 */
[----:B-12--5:R-:W-:Y:S05]  /*1130*/  CALL.ABS.NOINC R14 ;  /* 0x000000000e007343 */ /* 0x026fea0003c00000 */
.L_x_13:
[----:B------:R-:W-:-:S04]  /*1140*/  LOP3.LUT R0, R19, 0x1, RZ, 0xfc, !PT ;  /* 0x0000000113007812 */ /* 0x000fc800078efcff */
[----:B------:R-:W-:-:S13]  /*1150*/  ISETP.NE.AND P0, PT, R0, 0x3, PT ;  /* 0x000000030000780c */ /* 0x000fda0003f05270 */
[----:B------:R-:W-:Y:S05]  /*1160*/  @!P0 BRA `(.L_x_14) ;  /* 0x0000000000048947 */ /* 0x000fea0003800000 */
[----:B------:R-:W-:Y:S01]  /*1170*/  BPT.TRAP 0x1 ;  /* 0x000000040000795c */ /* 0x000fe20000300000 */
.L_x_14:
[----:B------:R-:W3:Y:S01]  /*1180*/  S2UR UR5, SR_CgaCtaId ;  /* 0x00000000000579c3 */ /* 0x000ee20000008800 */
[----:B------:R-:W-:Y:S01]  /*1190*/  UMOV UR4, 0x400 ;  /* 0x0000040000047882 */ /* 0x000fe20000000000 */
[----:B------:R-:W-:Y:S02]  /*11a0*/  IMAD.U32 R0, RZ, RZ, UR38 ;  /* 0x00000026ff007e24 */ /* 0x000fe4000f8e00ff */
[----:B------:R-:W-:-:S03]  /*11b0*/  IMAD.U32 R3, RZ, RZ, UR39 ;  /* 0x00000027ff037e24 */ /* 0x000fc6000f8e00ff */
[----:B------:R-:W-:Y:S01]  /*11c0*/  SHF.L.U32 R0, R0, 0x1f, RZ ;  /* 0x0000001f00007819 */ /* 0x000fe200000006ff */
[----:B---3--:R-:W-:-:S06]  /*11d0*/  ULEA UR4, UR5, UR4, 0x18 ;  /* 0x0000000405047291 */ /* 0x008fcc000f8ec03f */
[----:B------:R-:W-:-:S04]  /*11e0*/  IMAD.U32 R6, RZ, RZ, UR4 ;  /* 0x00000004ff067e24 */ /* 0x000fc8000f8e00ff */
[----:B------:R-:W-:-:S04]  /*11f0*/  IMAD R3, R3, 0x8, R6 ;  /* 0x0000000803037824 */ /* 0x000fc800078e0206 */
[----:B------:R3:W4:Y:S01]  /*1200*/  SYNCS.PHASECHK.TRANS64.TRYWAIT P1, [R3+URZ], R0 ;  /* 0x00000000030075a7 */ /* 0x000722000802017f */
[----:B------:R-:W-:Y:S05]  /*1210*/  @!P0 BRA `(.L_x_15) ;  /* 0x0000000000048947 */ /* 0x000fea0003800000 */
[----:B------:R-:W-:Y:S01]  /*1220*/  BPT.TRAP 0x1 ;  /* 0x000000040000795c */ /* 0x000fe20000300000 */
.L_x_15:
[----:B----4-:R-:W-:Y:S05]  /*1230*/  @P1 BRA `(.L_x_16) ;  /* 0x0000000000081947 */ /* 0x010fea0003800000 */
[----:B------:R-:W4:Y:S02]  /*1240*/  SYNCS.PHASECHK.TRANS64.TRYWAIT P1, [R3+URZ], R0 ;  /* 0x00000000030075a7 */ /* 0x000f24000802017f */
[----:B----4-:R-:W-:Y:S05]  /*1250*/  @!P1 BRA `(.L_x_17) ;  /* 0x00000088009c9947 */ /* 0x010fea0003800000 */
.L_x_16:
[----:B------:R-:W-:-:S04]  /*1260*/  UISETP.LT.AND UP0, UPT, UR40, 0x1, UPT ;  /* 0x000000012800788c */ /* 0x000fc8000bf01270 */
[----:B------:R-:W-:-:S06]  /*1270*/  USEL UR4, UR40, 0x1, UP0 ;  /* 0x0000000128047887 */ /* 0x000fcc0008000000 */
[----:B---34-:R-:W-:Y:S01]  /*1280*/  IMAD.U32 R0, RZ, RZ, UR4 ;  /* 0x00000004ff007e24 */ /* 0x018fe2000f8e00ff */
[----:B------:R-:W-:Y:S05]  /*1290*/  WARPSYNC.ALL ;  /* 0x0000000000007948 */ /* 0x000fea0003800000 */
[----:B------:R-:W-:-:S04]  /*12a0*/  IADD3 R0, -R0, UR40, RZ ;  /* 0x0000002800007c10 */ /* 0x000fc8000fffe1ff */
[----:B------:R-:W-:Y:S02]  /*12b0*/  ISETP.GE.AND P1, PT, R0, 0x1, PT ;  /* 0x000000010000780c */ /* 0x000fe40003f26270 */
[----:B------:R-:W-:Y:S01]  /*12c0*/  R2UR UR4, R6 ;  /* 0x00000000060472ca */ /* 0x000fe200000e0000 */
[----:B------:R-:W-:Y:S01]  /*12d0*/  WARPGROUP.ARRIVE ;  /* 0x00000000000079c5 */ /* 0x000fe20000000000 */
[----:B------:R-:W-:Y:S01]  /*12e0*/  UMOV UR9, 0x40000040 ;  /* 0x4000004000097882 */ /* 0x000fe20000000000 */
[----:B------:R-:W-:-:S10]  /*12f0*/  UMOV UR11, 0x40000040 ;  /* 0x40000040000b7882 */ /* 0x000fd40000000000 */
[----:B------:R-:W-:-:S04]  /*1300*/  UIADD3 UR4, UR4, 0x10100, URZ ;  /* 0x0001010004047890 */ /* 0x000fc8000fffe03f */
[----:B------:R-:W-:-:S04]  /*1310*/  USHF.R.U32.HI UR4, URZ, 0x4, UR4 ;  /* 0x000000043f047899 */ /* 0x000fc80008011604 */
[----:B------:R-:W-:Y:S02]  /*1320*/  ULOP3.LUT UR5, UR4, 0x3fff, URZ, 0xc0, !UPT ;  /* 0x00003fff04057892 */ /* 0x000fe4000f8ec03f */
[----:B------:R-:W-:Y:S02]  /*1330*/  ULOP3.LUT UR4, UR41, 0x10000, URZ, 0xfc, !UPT ;  /* 0x0001000029047892 */ /* 0x000fe4000f8efc3f */
[----:B------:R-:W-:Y:S02]  /*1340*/  ULOP3.LUT UR5, UR5, 0x10000, URZ, 0xfc, !UPT ;  /* 0x0001000005057892 */ /* 0x000fe4000f8efc3f */
[----:B------:R-:W-:Y:S02]  /*1350*/  ULEA UR6, UR39, UR4, 0xa ;  /* 0x0000000427067291 */ /* 0x000fe4000f8e503f */
[----:B------:R-:W-:-:S05]  /*1360*/  ULEA UR7, UR39, UR5, 0xb ;  /* 0x0000000527077291 */ /* 0x000fca000f8e583f */
[----:B------:R-:W-:Y:S02]  /*1370*/  UMOV UR8, UR6 ;  /* 0x0000000600087c82 */ /* 0x000fe40008000000 */
[----:B------:R-:W-:Y:S02]  /*1380*/  UMOV UR10, UR7 ;  /* 0x00000007000a7c82 */ /* 0x000fe40008000000 */
[----:B------:R-:W-:Y:S01]  /*1390*/  IGMMA.64x256x32.S8.S8 R24, gdesc[UR8], RZ, !UPT, gsb0 ;  /* 0x06600000081879f1 */ /* 0x000fe2000c0410ff */
[----:B------:R-:W-:Y:S02]  /*13a0*/  UIADD3 UR8, UR6, 0x2, URZ ;  /* 0x0000000206087890 */ /* 0x000fe4000fffe03f */
[----:B------:R-:W-:Y:S01]  /*13b0*/  UIADD3 UR10, UR7, 0x2, URZ ;  /* 0x00000002070a7890 */ /* 0x000fe2000fffe03f */
[----:B------:R-:W-:Y:S01]  /*13c0*/  UMOV UR9, 0x40000040 ;  /* 0x4000004000097882 */ /* 0x000fe20000000000 */
[----:B------:R-:W-:Y:S01]  /*13d0*/  UMOV UR11, 0x40000040 ;  /* 0x40000040000b7882 */ /* 0x000fe20000000000 */
[----:B------:R-:W-:-:S02]  /*13e0*/  WARPGROUP.DEPBAR.LE gsb0, 0x0 ;  /* 0x00008000000079c5 */ /* 0x000fc40000010000 */
[----:B------:R-:W-:-:S06]  /*13f0*/  WARPGROUP.ARRIVE ;  /* 0x00000000000079c5 */ /* 0x000fcc0000000000 */
[----:B------:R-:W-:Y:S01]  /*1400*/  IGMMA.64x256x32.S8.S8 R24, gdesc[UR8], R24, gsb0 ;  /* 0x06600000081879f1 */ /* 0x000fe20008041018 */
[----:B------:R-:W-:Y:S02]  /*1410*/  UIADD3 UR8, UR6, 0x4, URZ ;  /* 0x0000000406087890 */ /* 0x000fe4000fffe03f */
[----:B------:R-:W-:Y:S01]  /*1420*/  UIADD3 UR10, UR7, 0x4, URZ ;  /* 0x00000004070a7890 */ /* 0x000fe2000fffe03f */
[----:B------:R-:W-:Y:S01]  /*1430*/  UMOV UR9, 0x40000040 ;  /* 0x4000004000097882 */ /* 0x000fe20000000000 */
[----:B------:R-:W-:Y:S01]  /*1440*/  UMOV UR11, 0x40000040 ;  /* 0x40000040000b7882 */ /* 0x000fe20000000000 */
[----:B------:R-:W-:Y:S02]  /*1450*/  WARPGROUP.DEPBAR.LE gsb0, 0x0 ;  /* 0x00008000000079c5 */ /* 0x000fe40000010000 */
        /* <DEDUP_REMOVED lines=8> */
[----:B------:R-:W-:Y:S03]  /*14e0*/  IGMMA.64x256x32.S8.S8 R24, gdesc[UR8], R24, gsb0 ;  /* 0x06600000081879f1 */ /* 0x000fe60008041018 */
[----:B------:R-:W-:Y:S02]  /*14f0*/  WARPGROUP.DEPBAR.LE gsb0, 0x0 ;  /* 0x00008000000079c5 */ /* 0x000fe40000010000 */
[----:B------:R-:W-:Y:S05]  /*1500*/  @!P1 BRA `(.L_x_18) ;  /* 0x0000000400209947 */ /* 0x000fea0003800000 */
[----:B------:R-:W-:Y:S02]  /*1510*/  UIADD3 UR6, UR39, 0x1, URZ ;  /* 0x0000000127067890 */ /* 0x000fe4000fffe03f */
[----:B------:R-:W-:Y:S02]  /*1520*/  IMAD.U32 R3, RZ, RZ, UR39 ;  /* 0x00000027ff037e24 */ /* 0x000fe4000f8e00ff */
[----:B------:R-:W-:-:S04]  /*1530*/  UISETP.NE.AND UP0, UPT, UR6, 0x4, UPT ;  /* 0x000000040600788c */ /* 0x000fc8000bf05270 */
[----:B------:R-:W-:Y:S02]  /*1540*/  USEL UR7, URZ, 0x1, UP0 ;  /* 0x000000013f077887 */ /* 0x000fe40008000000 */
[----:B------:R-:W-:Y:S02]  /*1550*/  USEL UR6, UR6, URZ, UP0 ;  /* 0x0000003f06067287 */ /* 0x000fe40008000000 */
[----:B------:R-:W-:-:S06]  /*1560*/  ULOP3.LUT UR7, UR38, UR7, URZ, 0x3c, !UPT ;  /* 0x0000000726077292 */ /* 0x000fcc000f8e3c3f */
[----:B------:R-:W-:-:S07]  /*1570*/  IMAD.U32 R7, RZ, RZ, UR7 ;  /* 0x00000007ff077e24 */ /* 0x000fce000f8e00ff */
.L_x_25:
[----:B------:R-:W-:Y:S05]  /*1580*/  @!P0 BRA `(.L_x_19) ;  /* 0x0000000000048947 */ /* 0x000fea0003800000 */
[----:B------:R-:W-:Y:S01]  /*1590*/  BPT.TRAP 0x1 ;  /* 0x000000040000795c */ /* 0x000fe20000300000 */
.L_x_19:
[----:B------:R-:W3:Y:S01]  /*15a0*/  S2UR UR8, SR_CgaCtaId ;  /* 0x00000000000879c3 */ /* 0x000ee20000008800 */
[----:B------:R-:W-:Y:S01]  /*15b0*/  UMOV UR7, 0x400 ;  /* 0x0000040000077882 */ /* 0x000fe20000000000 */
[----:B01----:R-:W-:Y:S01]  /*15c0*/  IMAD.U32 R5, RZ, RZ, UR6 ;  /* 0x00000006ff057e24 */ /* 0x003fe2000f8e00ff */
[----:B------:R-:W-:Y:S01]  /*15d0*/  SHF.L.U32 R4, R7, 0x1f, RZ ;  /* 0x0000001f07047819 */ /* 0x000fe200000006ff */
[----:B---3--:R-:W-:-:S06]  /*15e0*/  ULEA UR7, UR8, UR7, 0x18 ;  /* 0x0000000708077291 */ /* 0x008fcc000f8ec03f */
[----:B------:R-:W-:-:S04]  /*15f0*/  IMAD.U32 R6, RZ, RZ, UR7 ;  /* 0x00000007ff067e24 */ /* 0x000fc8000f8e00ff */
[----:B------:R-:W-:-:S04]  /*1600*/  IMAD R5, R5, 0x8, R6 ;  /* 0x0000000805057824 */ /* 0x000fc800078e0206 */
[----:B------:R0:W1:Y:S01]  /*1610*/  SYNCS.PHASECHK.TRANS64.TRYWAIT P1, [R5+URZ], R4 ;  /* 0x00000004050075a7 */ /* 0x000062000802017f */
[----:B------:R-:W-:Y:S05]  /*1620*/  @!P0 BRA `(.L_x_20) ;  /* 0x0000000000048947 */ /* 0x000fea0003800000 */
[----:B------:R-:W-:Y:S01]  /*1630*/  BPT.TRAP 0x1 ;  /* 0x000000040000795c */ /* 0x000fe20000300000 */
.L_x_20:
[----:B-1----:R-:W-:Y:S05]  /*1640*/  @P1 BRA `(.L_x_21) ;  /* 0x0000000000081947 */ /* 0x002fea0003800000 */
[----:B------:R-:W1:Y:S02]  /*1650*/  SYNCS.PHASECHK.TRANS64.TRYWAIT P1, [R5+URZ], R4 ;  /* 0x00000004050075a7 */ /* 0x000e64000802017f */
[----:B-1----:R-:W-:Y:S05]  /*1660*/  @!P1 BRA `(.L_x_22) ;  /* 0x0000008400ac9947 */ /* 0x002fea0003800000 */
.L_x_21:
[----:B------:R-:W-:Y:S01]  /*1670*/  ULEA UR7, UR6, UR4, 0xa ;  /* 0x0000000406077291 */ /* 0x000fe2000f8e503f */
[----:B------:R-:W-:Y:S01]  /*1680*/  WARPGROUP.ARRIVE ;  /* 0x00000000000079c5 */ /* 0x000fe20000000000 */
[----:B------:R-:W-:Y:S01]  /*1690*/  ULEA UR12, UR6, UR5, 0xb ;  /* 0x00000005060c7291 */ /* 0x000fe2000f8e583f */
[----:B------:R-:W-:Y:S01]  /*16a0*/  UMOV UR9, 0x40000040 ;  /* 0x4000004000097882 */ /* 0x000fe20000000000 */
[----:B------:R-:W-:-:S03]  /*16b0*/  UMOV UR11, 0x40000040 ;  /* 0x40000040000b7882 */ /* 0x000fc60000000000 */
[----:B------:R-:W-:Y:S02]  /*16c0*/  UMOV UR8, UR7 ;  /* 0x0000000700087c82 */ /* 0x000fe40008000000 */
[----:B------:R-:W-:Y:S02]  /*16d0*/  UMOV UR10, UR12 ;  /* 0x0000000c000a7c82 */ /* 0x000fe40008000000 */
[----:B------:R-:W-:Y:S01]  /*16e0*/  IGMMA.64x256x32.S8.S8 R24, gdesc[UR8], R24, gsb0 ;  /* 0x06600000081879f1 */ /* 0x000fe20008041018 */
        /* <DEDUP_REMOVED lines=23> */
[----:B------:R-:W-:Y:S01]  /*1860*/  BPT.TRAP 0x1 ;  /* 0x000000040000795c */ /* 0x000fe20000300000 */
.L_x_23:
[----:B01----:R-:W-:Y:S01]  /*1870*/  IMAD R4, R3, 0x8, R6 ;  /* 0x0000000803047824 */ /* 0x003fe200078e0206 */
[----:B------:R-:W-:-:S03]  /*1880*/  ISETP.GT.U32.AND P1, PT, R19, 0x1, PT ;  /* 0x000000011300780c */ /* 0x000fc60003f24070 */
[----:B------:R-:W-:-:S05]  /*1890*/  VIADD R4, R4, 0x20 ;  /* 0x0000002004047836 */ /* 0x000fca0000000000 */
[----:B------:R-:W-:-:S04]  /*18a0*/  PRMT R4, RZ, 0x654, R4 ;  /* 0x00000654ff047816 */ /* 0x000fc80000000004 */
[----:B------:R0:W-:Y:S01]  /*18b0*/  SYNCS.ARRIVE.TRANS64.RED.A1T0 RZ, [R4+URZ], RZ ;  /* 0x000000ff04ff79a7 */ /* 0x0001e2000810043f */
[----:B------:R-:W-:Y:S05]  /*18c0*/  @P1 BRA `(.L_x_24) ;  /* 0x0000000000041947 */ /* 0x000fea0003800000 */
[----:B------:R-:W-:Y:S01]  /*18d0*/  BPT.TRAP 0x1 ;  /* 0x000000040000795c */ /* 0x000fe20000300000 */
.L_x_24:
[----:B------:R-:W-:Y:S01]  /*18e0*/  UIADD3 UR6, UR6, 0x1, URZ ;  /* 0x0000000106067890 */ /* 0x000fe2000fffe03f */
[C---:B------:R-:W-:Y:S01]  /*18f0*/  ISETP.GT.AND P2, PT, R0.reuse, 0x1, PT ;  /* 0x000000010000780c */ /* 0x040fe20003f44270 */
[----:B------:R-:W-:Y:S02]  /*1900*/  VIADD R3, R3, 0x1 ;  /* 0x0000000103037836 */ /* 0x000fe40000000000 */
[----:B------:R-:W-:Y:S01]  /*1910*/  UISETP.NE.AND UP0, UPT, UR6, 0x4, UPT ;  /* 0x000000040600788c */ /* 0x000fe2000bf05270 */
[----:B------:R-:W-:Y:S02]  /*1920*/  VIADD R0, R0, 0xffffffff ;  /* 0xffffffff00007836 */ /* 0x000fe40000000000 */
[C---:B------:R-:W-:Y:S01]  /*1930*/  ISETP.NE.AND P1, PT, R3.reuse, 0x4, PT ;  /* 0x000000040300780c */ /* 0x040fe20003f25270 */
[----:B------:R-:W-:Y:S02]  /*1940*/  USEL UR7, URZ, 0x1, UP0 ;  /* 0x000000013f077887 */ /* 0x000fe40008000000 */
[----:B------:R-:W-:Y:S01]  /*1950*/  USEL UR6, UR6, URZ, UP0 ;  /* 0x0000003f06067287 */ /* 0x000fe20008000000 */
[----:B------:R-:W-:-:S03]  /*1960*/  SEL R3, R3, RZ, P1 ;  /* 0x000000ff03037207 */ /* 0x000fc60000800000 */
[----:B------:R-:W-:Y:S01]  /*1970*/  LOP3.LUT R7, R7, UR7, RZ, 0x3c, !PT ;  /* 0x0000000707077c12 */ /* 0x000fe2000f8e3cff */
[----:B------:R-:W-:Y:S07]  /*1980*/  @P2 BRA `(.L_x_25) ;  /* 0xfffffff800fc2947 */ /* 0x000fee000383ffff */
.L_x_18:
[----:B------:R-:W3:Y:S02]  /*1990*/  LDC R0, c[0x0][0x28c] ;  /* 0x0000a300ff007b82 */ /* 0x000ee40000000800 */
[----:B---3--:R-:W-:-:S13]  /*19a0*/  ISETP.GE.AND P1, PT, R0, 0x1, PT ;  /* 0x000000010000780c */ /* 0x008fda0003f26270 */
[----:B------:R-:W-:Y:S05]  /*19b0*/  @!P1 BRA `(.L_x_26) ;  /* 0x0000000000389947 */ /* 0x000fea0003800000 */
[----:B------:R-:W-:Y:S05]  /*19c0*/  @!P0 BRA `(.L_x_27) ;  /* 0x0000000000048947 */ /* 0x000fea0003800000 */
[----:B------:R-:W-:Y:S01]  /*19d0*/  BPT.TRAP 0x1 ;  /* 0x000000040000795c */ /* 0x000fe20000300000 */
.L_x_27:
[----:B------:R-:W-:Y:S01]  /*19e0*/  UISETP.LT.AND UP0, UPT, UR40, 0x1, UPT ;  /* 0x000000012800788c */ /* 0x000fe2000bf01270 */
[----:B------:R-:W-:-:S03]  /*19f0*/  ISETP.GT.U32.AND P0, PT, R19, 0x1, PT ;  /* 0x000000011300780c */ /* 0x000fc60003f04070 */
[----:B------:R-:W-:-:S04]  /*1a00*/  USEL UR4, UR40, 0x1, UP0 ;  /* 0x0000000128047887 */ /* 0x000fc80008000000 */
[----:B------:R-:W-:-:S04]  /*1a10*/  UIADD3 UR4, UR39, UR40, -UR4 ;  /* 0x0000002827047290 */ /* 0x000fc8000fffe804 */
[----:B------:R-:W-:-:S04]  /*1a20*/  USHF.L.U32 UR4, UR4, 0x3, URZ ;  /* 0x0000000304047899 */ /* 0x000fc8000800063f */
[----:B------:R-:W-:-:S06]  /*1a30*/  ULOP3.LUT UR4, UR4, 0x18, URZ, 0xc0, !UPT ;  /* 0x0000001804047892 */ /* 0x000fcc000f8ec03f */
[----:B------:R-:W-:-:S05]  /*1a40*/  IMAD.U32 R3, RZ, RZ, UR4 ;  /* 0x00000004ff037e24 */ /* 0x000fca000f8e00ff */
[----:B------:R-:W-:-:S04]  /*1a50*/  IADD3 R0, R6, 0x20, R3 ;  /* 0x0000002006007810 */ /* 0x000fc80007ffe003 */
[----:B------:R-:W-:-:S04]  /*1a60*/  PRMT R0, RZ, 0x654, R0 ;  /* 0x00000654ff007816 */ /* 0x000fc80000000000 */
[----:B------:R3:W-:Y:S01]  /*1a70*/  SYNCS.ARRIVE.TRANS64.RED.A1T0 RZ, [R0+URZ], RZ ;  /* 0x000000ff00ff79a7 */ /* 0x0007e2000810043f */
[----:B------:R-:W-:Y:S05]  /*1a80*/  @P0 BRA `(.L_x_26) ;  /* 0x0000000000040947 */ /* 0x000fea0003800000 */
[----:B------:R-:W-:Y:S01]  /*1a90*/  BPT.TRAP 0x1 ;  /* 0x000000040000795c */ /* 0x000fe20000300000 */
.L_x_26:
[----:B------:R-:W4:Y:S01]  /*1aa0*/  LDC R9, c[0x0][0x288] ;  /* 0x0000a200ff097b82 */ /* 0x000f220000000800 */
[--C-:B---3--:R-:W-:Y:S01]  /*1ab0*/  SHF.R.U32.HI R0, RZ, 0x2, R18.reuse ;  /* 0x00000002ff007819 */ /* 0x108fe20000011612 */
[----:B------:R-:W-:Y:S01]  /*1ac0*/  UIADD3 UR39, UR40, UR39, URZ ;  /* 0x0000002728277290 */ /* 0x000fe2000fffe03f */
[----:B01----:R-:W-:Y:S01]  /*1ad0*/  SHF.R.U32.HI R5, RZ, 0x7, R18 ;  /* 0x00000007ff057819 */ /* 0x003fe20000011612 */
[----:B------:R-:W-:Y:S01]  /*1ae0*/  ULDC UR8, c[0x0][0x284] ;  /* 0x0000a10000087ab9 */ /* 0x000fe20000000800 */
[----:B------:R-:W-:Y:S01]  /*1af0*/  LOP3.LUT R4, R18, 0x60, RZ, 0xc0, !PT ;  /* 0x0000006012047812 */ /* 0x000fe200078ec0ff */
[----:B------:R-:W-:Y:S01]  /*1b00*/  USHF.R.U32.HI UR4, URZ, 0x2, UR39 ;  /* 0x000000023f047899 */ /* 0x000fe20008011627 */
[----:B------:R-:W-:Y:S01]  /*1b10*/  LOP3.LUT R3, R0, 0x7, RZ, 0xc0, !PT ;  /* 0x0000000700037812 */ /* 0x000fe200078ec0ff */
[----:B------:R-:W-:Y:S01]  /*1b20*/  UISETP.GT.U32.AND UP1, UPT, UR39, 0x3, UPT ;  /* 0x000000032700788c */ /* 0x000fe2000bf24070 */
[----:B------:R-:W-:Y:S01]  /*1b30*/  LOP3.LUT R0, R5, 0x1, RZ, 0xc0, !PT ;  /* 0x0000000105007812 */ /* 0x000fe200078ec0ff */
[----:B------:R-:W-:Y:S01]  /*1b40*/  ULOP3.LUT UR4, UR4, 0x1, URZ, 0xc0, !UPT ;  /* 0x0000000104047892 */ /* 0x000fe2000f8ec03f */
[----:B------:R-:W-:Y:S01]  /*1b50*/  SHF.R.U32.HI R6, RZ, 0x1, R4 ;  /* 0x00000001ff067819 */ /* 0x000fe20000011604 */
[----:B------:R-:W-:Y:S01]  /*1b60*/  IMAD.SHL.U32 R4, R18, 0x2, RZ ;  /* 0x0000000212047824 */ /* 0x000fe200078e00ff */
[----:B------:R-:W-:Y:S01]  /*1b70*/  SHF.R.S32.HI R14, RZ, 0x1f, R22 ;  /* 0x0000001fff0e7819 */ /* 0x000fe20000011416 */
[----:B------:R-:W-:Y:S01]  /*1b80*/  IMAD.SHL.U32 R8, R0, 0x40, RZ ;  /* 0x0000004000087824 */ /* 0x000fe200078e00ff */
[--C-:B------:R-:W-:Y:S01]  /*1b90*/  IADD3 R5, RZ, -R6, -R3.reuse ;  /* 0x80000006ff057210 */ /* 0x100fe20007ffe803 */
[----:B------:R-:W-:Y:S01]  /*1ba0*/  UISETP.NE.U32.AND UP0, UPT, UR4, 0x1, UPT ;  /* 0x000000010400788c */ /* 0x000fe2000bf05070 */
[----:B------:R-:W-:Y:S01]  /*1bb0*/  LOP3.LUT R4, R4, 0x6, RZ, 0xc0, !PT ;  /* 0x0000000604047812 */ /* 0x000fe200078ec0ff */
[----:B------:R-:W-:Y:S01]  /*1bc0*/  ULDC.64 UR6, c[0x0][0x5d0] ;  /* 0x0001740000067ab9 */ /* 0x000fe20000000a00 */
[----:B------:R-:W-:Y:S01]  /*1bd0*/  LOP3.LUT R3, R8, 0x40, R3, 0xe2, !PT ;  /* 0x0000004008037812 */ /* 0x000fe200078ee203 */
[----:B------:R-:W-:Y:S01]  /*1be0*/  IMAD R7, R0, -0x40, R5 ;  /* 0xffffffc000077824 */ /* 0x000fe200078e0205 */
[----:B------:R-:W-:Y:S01]  /*1bf0*/  LOP3.LUT R0, R18, 0x3, RZ, 0xc0, !PT ;  /* 0x0000000312007812 */ /* 0x000fe200078ec0ff */
[----:B------:R-:W-:Y:S01]  /*1c00*/  UISETP.LT.U32.AND UP1, UPT, UR40, 0x4, UP1 ;  /* 0x000000042800788c */ /* 0x000fe20008f21070 */
[----:B------:R-:W-:Y:S01]  /*1c10*/  PRMT R8, R4, 0x6540, R23 ;  /* 0x0000654004087816 */ /* 0x000fe20000000017 */
[----:B------:R-:W-:Y:S01]  /*1c20*/  IMAD.SHL.U32 R23, R23, 0x100, RZ ;  /* 0x0000010017177824 */ /* 0x000fe200078e00ff */
[----:B------:R-:W-:Y:S01]  /*1c30*/  UISETP.GT.U32.AND UP0, UPT, UR40, 0x3, !UP0 ;  /* 0x000000032800788c */ /* 0x000fe2000c704070 */
[----:B----4-:R-:W-:Y:S01]  /*1c40*/  IMAD R12, R0, -0x2, R9 ;  /* 0xfffffffe000c7824 */ /* 0x010fe200078e0209 */
[----:B------:R-:W-:Y:S01]  /*1c50*/  USEL UR5, URZ, 0x1, !UP1 ;  /* 0x000000013f057887 */ /* 0x000fe2000c800000 */
[----:B------:R-:W-:Y:S01]  /*1c60*/  IMAD.SHL.U32 R0, R152, 0x80, RZ ;  /* 0x0000008098007824 */ /* 0x000fe200078e00ff */
[----:B------:R-:W-:Y:S01]  /*1c70*/  ISETP.GE.AND P0, PT, R23, R9, PT ;  /* 0x000000091700720c */ /* 0x000fe20003f06270 */
[----:B------:R-:W-:Y:S01]  /*1c80*/  IMAD R5, R14, UR6, RZ ;  /* 0x000000060e057c24 */ /* 0x000fe2000f8e02ff */
[----:B------:R-:W-:Y:S01]  /*1c90*/  SHF.R.S32.HI R9, RZ, 0x1f, R8 ;  /* 0x0000001fff097819 */ /* 0x000fe20000011408 */
[----:B------:R-:W-:Y:S01]  /*1ca0*/  USEL UR4, URZ, 0x1, !UP0 ;  /* 0x000000013f047887 */ /* 0x000fe2000c000000 */
[----:B------:R-:W-:Y:S01]  /*1cb0*/  ISETP.GE.OR P0, PT, R0, UR8, P0 ;  /* 0x0000000800007c0c */ /* 0x000fe20008706670 */
[----:B------:R-:W-:Y:S01]  /*1cc0*/  IMAD.WIDE R10, R152, 0x80, RZ ;  /* 0x00000080980a7825 */ /* 0x000fe200078e02ff */
[----:B------:R-:W-:Y:S01]  /*1cd0*/  ULOP3.LUT UR39, UR39, 0x3, URZ, 0xc0, !UPT ;  /* 0x0000000327277892 */ /* 0x000fe2000f8ec03f */
[----:B------:R-:W-:Y:S01]  /*1ce0*/  IADD3 R160, -R0, UR8, R7 ;  /* 0x0000000800a07c10 */ /* 0x000fe2000fffe107 */
[----:B------:R-:W-:Y:S01]  /*1cf0*/  ULOP3.LUT UR38, UR4, UR38, UR5, 0x96, !UPT ;  /* 0x0000002604267292 */ /* 0x000fe2000f8e9605 */
[----:B------:R-:W-:Y:S01]  /*1d00*/  IMAD R13, R22, UR7, R5 ;  /* 0x00000007160d7c24 */ /* 0x000fe2000f8e0205 */
[----:B------:R-:W-:Y:S01]  /*1d10*/  LOP3.LUT R161, R10, R3, R6, 0xfe, !PT ;  /* 0x000000030aa17212 */ /* 0x000fe200078efe06 */
[----:B------:R-:W-:-:S04]  /*1d20*/  IMAD.WIDE.U32 R4, R22, UR6, R8 ;  /* 0x0000000616047c25 */ /* 0x000fc8000f8e0008 */
[----:B------:R-:W-:Y:S02]  /*1d30*/  IMAD.IADD R5, R5, 0x1, R13 ;  /* 0x0000000105057824 */ /* 0x000fe400078e020d */
[----:B------:R-:W-:Y:S02]  /*1d40*/  IMAD.IADD R0, R12, 0x1, -R23 ;  /* 0x000000010c007824 */ /* 0x000fe400078e0a17 */
[----:B------:R-:W-:Y:S01]  /*1d50*/  IMAD.MOV.U32 R152, RZ, RZ, -0x1 ;  /* 0xffffffffff987424 */ /* 0x000fe200078e00ff */
[----:B------:R-:W-:Y:S06]  /*1d60*/  @P0 BRA `(.L_x_28) ;  /* 0x0000006000a00947 */ /* 0x000fec0003800000 */
[----:B------:R-:W0:Y:S01]  /*1d70*/  LDC.64 R12, c[0x0][0x5c8] ;  /* 0x00017200ff0c7b82 */ /* 0x000e220000000a00 */
[----:B------:R-:W-:Y:S01]  /*1d80*/  ULDC.64 UR4, c[0x0][0x5c0] ;  /* 0x0001700000047ab9 */ /* 0x000fe20000000a00 */
[----:B------:R-:W-:Y:S01]  /*1d90*/  BSSY B0, `(.L_x_28) ;  /* 0x0000625000007945 */ /* 0x000fe20003800000 */
[-C--:B0-----:R-:W-:Y:S02]  /*1da0*/  IMAD R6, R11, R12.reuse, RZ ;  /* 0x0000000c0b067224 */ /* 0x081fe400078e02ff */
[----:B------:R-:W-:-:S04]  /*1db0*/  IMAD.WIDE.U32 R4, R161, R12, R4 ;  /* 0x0000000ca1047225 */ /* 0x000fc800078e0004 */
[----:B------:R-:W-:Y:S01]  /*1dc0*/  IMAD R3, R161, R13, R6 ;  /* 0x0000000da1037224 */ /* 0x000fe200078e0206 */
[----:B------:R-:W-:-:S03]  /*1dd0*/  IADD3 R4, P0, R4, UR4, RZ ;  /* 0x0000000404047c10 */ /* 0x000fc6000ff1e0ff */
[----:B------:R-:W-:Y:S01]  /*1de0*/  IMAD.IADD R3, R5, 0x1, R3 ;  /* 0x0000000105037824 */ /* 0x000fe200078e0203 */
[----:B------:R-:W-:-:S04]  /*1df0*/  LEA R6, P1, R12, R4, 0x3 ;  /* 0x000000040c067211 */ /* 0x000fc800078218ff */
[----:B------:R-:W-:Y:S02]  /*1e00*/  IADD3.X R5, R3, UR5, RZ, P0, !PT ;  /* 0x0000000503057c10 */ /* 0x000fe400087fe4ff */
[----:B-----5:R-:W-:Y:S02]  /*1e10*/  ISETP.NE.AND P0, PT, R154, RZ, PT ;  /* 0x000000ff9a00720c */ /* 0x020fe40003f05270 */
[----:B------:R-:W-:-:S11]  /*1e20*/  LEA.HI.X R7, R12, R5, R13, 0x3, P1 ;  /* 0x000000050c077211 */ /* 0x000fd600008f1c0d */
[----:B------:R-:W-:Y:S05]  /*1e30*/  @!P0 BRA `(.L_x_29) ;  /* 0x0000004800608947 */ /* 0x000fea0003800000 */
[----:B------:R-:W0:Y:S01]  /*1e40*/  LDC.64 R156, c[0x0][0x5b0] ;  /* 0x00016c00ff9c7b82 */ /* 0x000e220000000a00 */
[----:B------:R-:W-:Y:S01]  /*1e50*/  ULDC.64 UR4, c[0x0][0x5b8] ;  /* 0x00016e0000047ab9 */ /* 0x000fe20000000a00 */
[----:B------:R-:W-:Y:S01]  /*1e60*/  ISETP.GE.AND P1, PT, R160, 0x1, PT ;  /* 0x00000001a000780c */ /* 0x000fe20003f26270 */
[----:B------:R-:W-:Y:S01]  /*1e70*/  IMAD R3, R14, UR4, RZ ;  /* 0x000000040e037c24 */ /* 0x000fe2000f8e02ff */
[----:B------:R-:W-:Y:S01]  /*1e80*/  BSSY B1, `(.L_x_30) ;  /* 0x000000e000017945 */ /* 0x000fe20003800000 */
[----:B------:R-:W-:Y:S01]  /*1e90*/  IMAD.WIDE.U32 R20, R22, UR4, R8 ;  /* 0x0000000416147c25 */ /* 0x000fe2000f8e0008 */
[----:B------:R-:W-:Y:S02]  /*1ea0*/  ISETP.LT.OR P5, PT, R0, 0x1, !P1 ;  /* 0x000000010000780c */ /* 0x000fe40004fa1670 */
[----:B------:R-:W1:Y:S01]  /*1eb0*/  LDC.64 R158, c[0x0][0x5a8] ;  /* 0x00016a00ff9e7b82 */ /* 0x000e620000000a00 */
[----:B------:R-:W-:Y:S02]  /*1ec0*/  IMAD R3, R22, UR5, R3 ;  /* 0x0000000516037c24 */ /* 0x000fe4000f8e0203 */
[----:B------:R-:W-:-:S02]  /*1ed0*/  IMAD.MOV.U32 R14, RZ, RZ, R20 ;  /* 0x000000ffff0e7224 */ /* 0x000fc400078e0014 */
[----:B------:R-:W-:Y:S02]  /*1ee0*/  IMAD.IADD R15, R21, 0x1, R3 ;  /* 0x00000001150f7824 */ /* 0x000fe400078e0203 */
[-C--:B0-----:R-:W-:Y:S02]  /*1ef0*/  IMAD R10, R11, R156.reuse, RZ ;  /* 0x0000009c0b0a7224 */ /* 0x081fe400078e02ff */
[----:B------:R-:W-:-:S04]  /*1f00*/  IMAD.WIDE.U32 R8, R161, R156, R14 ;  /* 0x0000009ca1087225 */ /* 0x000fc800078e000e */
[----:B------:R-:W-:Y:S01]  /*1f10*/  IMAD R13, R161, R157, R10 ;  /* 0x0000009da10d7224 */ /* 0x000fe200078e020a */
[----:B-1----:R-:W-:-:S04]  /*1f20*/  IADD3 R8, P0, R8, R158, RZ ;  /* 0x0000009e08087210 */ /* 0x002fc80007f1e0ff */
[----:B------:R-:W-:Y:S01]  /*1f30*/  IADD3.X R9, R159, R9, R13, P0, !PT ;  /* 0x000000099f097210 */ /* 0x000fe200007fe40d */
[----:B------:R-:W-:Y:S08]  /*1f40*/  @P5 BRA `(.L_x_31) ;  /* 0x0000000000045947 */ /* 0x000ff00003800000 */
[----:B--2---:R0:W5:Y:S02]  /*1f50*/  LDG.E.U8 R155, desc[UR36][R8.64] ;  /* 0x00000024089b7981 */ /* 0x004164000c1e1100 */
.L_x_31:
[----:B------:R-:W-:Y:S05]  /*1f60*/  BSYNC B1 ;  /* 0x0000000000017941 */ /* 0x000fea0003800000 */
.L_x_30:
[----:B-----5:R-:W-:Y:S01]  /*1f70*/  LOP3.LUT R3, R155, 0xffff, RZ, 0xc0, !PT ;  /* 0x0000ffff9b037812 */ /* 0x020fe200078ec0ff */
[----:B------:R-:W-:Y:S01]  /*1f80*/  IMAD.SHL.U32 R10, R156, 0x8, RZ ;  /* 0x000000089c0a7824 */ /* 0x000fe200078e00ff */
[----:B------:R-:W-:Y:S01]  /*1f90*/  ISETP.LT.OR P2, PT, R0, 0x2, !P1 ;  /* 0x000000020000780c */ /* 0x000fe20004f41670 */
[----:B------:R-:W-:Y:S01]  /*1fa0*/  BSSY B1, `(.L_x_32) ;  /* 0x000000e000017945 */ /* 0x000fe20003800000 */
[----:B------:R-:W-:Y:S02]  /*1fb0*/  PRMT R3, R3, 0x8880, RZ ;  /* 0x0000888003037816 */ /* 0x000fe400000000ff */
[----:B------:R-:W-:Y:S02]  /*1fc0*/  SHF.L.U64.HI R11, R156, 0x3, R157 ;  /* 0x000000039c0b7819 */ /* 0x000fe4000001029d */
[----:B------:R-:W-:Y:S01]  /*1fd0*/  ISETP.GE.AND P0, PT, R160, 0x9, PT ;  /* 0x00000009a000780c */ /* 0x000fe20003f06270 */
[----:B------:R-:W-:Y:S02]  /*1fe0*/  IMAD R12, R3, R154, RZ ;  /* 0x0000009a030c7224 */ /* 0x000fe400078e02ff */
[----:B------:R-:W-:-:S04]  /*1ff0*/  IMAD.WIDE.U32 R10, R161, R156, R10 ;  /* 0x0000009ca10a7225 */ /* 0x000fc800078e000a */
[----:B------:R-:W-:Y:S01]  /*2000*/  @!P5 IMAD R3, R24, R153, R12 ;  /* 0x000000991803d224 */ /* 0x000fe200078e020c */
[----:B------:R-:W-:Y:S01]  /*2010*/  IADD3 R10, P3, P4, R20, R158, R10 ;  /* 0x0000009e140a7210 */ /* 0x000fe20007c7e00a */
[----:B------:R-:W-:-:S03]  /*2020*/  IMAD.IADD R13, R13, 0x1, R11 ;  /* 0x000000010d0d7824 */ /* 0x000fc600078e020b */
[----:B------:R1:W-:Y:S01]  /*2030*/  @!P5 STG.E.U8 desc[UR36][R4.64], R3 ;  /* 0x000000030400d986 */ /* 0x0003e2000c101124 */
[----:B------:R-:W-:Y:S08]  /*2040*/  @P2 BRA `(.L_x_33) ;  /* 0x00000000000c2947 */ /* 0x000ff00003800000 */
[----:B--2---:R-:W1:Y:S02]  /*2050*/  LDG.E.U8 R155, desc[UR36][R8.64+0x1] ;  /* 0x00000124089b7981 */ /* 0x004e64000c1e1100 */
[----:B-1----:R-:W-:-:S05]  /*2060*/  PRMT R3, R155, 0x8880, RZ ;  /* 0x000088809b037816 */ /* 0x002fca00000000ff */
[----:B------:R-:W-:-:S07]  /*2070*/  IMAD R12, R3, R154, RZ ;  /* 0x0000009a030c7224 */ /* 0x000fce00078e02ff */
.L_x_33:
[----:B------:R-:W-:Y:S05]  /*2080*/  BSYNC B1 ;  /* 0x0000000000017941 */ /* 0x000fea0003800000 */
.L_x_32:
[C---:B------:R-:W-:Y:S01]  /*2090*/  ISETP.LT.OR P5, PT, R0.reuse, 0x1, !P0 ;  /* 0x000000010000780c */ /* 0x040fe200047a1670 */
[----:B------:R-:W-:Y:S01]  /*20a0*/  @!P2 IMAD R25, R25, R153, R12 ;  /* 0x000000991919a224 */ /* 0x000fe200078e020c */
[----:B------:R-:W-:Y:S01]  /*20b0*/  BSSY B1, `(.L_x_34) ;  /* 0x000000a000017945 */ /* 0x000fe20003800000 */
[----:B------:R-:W-:Y:S02]  /*20c0*/  IADD3.X R11, R15, R159, R13, P3, P4 ;  /* 0x0000009f0f0b7210 */ /* 0x000fe40001fe840d */
[C---:B------:R-:W-:Y:S01]  /*20d0*/  ISETP.LT.OR P3, PT, R0.reuse, 0x2, !P0 ;  /* 0x000000020000780c */ /* 0x040fe20004761670 */
[----:B------:R3:W-:Y:S01]  /*20e0*/  @!P2 STG.E.U8 desc[UR36][R4.64+0x1], R25 ;  /* 0x000001190400a986 */ /* 0x0007e2000c101124 */
[C---:B------:R-:W-:Y:S02]  /*20f0*/  ISETP.LT.OR P4, PT, R0.reuse, 0x9, !P1 ;  /* 0x000000090000780c */ /* 0x040fe40004f81670 */
[----:B------:R-:W-:-:S04]  /*2100*/  ISETP.LT.OR P2, PT, R0, 0xa, !P1 ;  /* 0x0000000a0000780c */ /* 0x000fc80004f41670 */
[----:B------:R-:W-:Y:S09]  /*2110*/  @P5 BRA `(.L_x_35) ;  /* 0x00000000000c5947 */ /* 0x000ff20003800000 */
[----:B--2---:R-:W1:Y:S02]  /*2120*/  LDG.E.U8 R155, desc[UR36][R10.64] ;  /* 0x000000240a9b7981 */ /* 0x004e64000c1e1100 */
[----:B-1----:R-:W-:-:S05]  /*2130*/  PRMT R3, R155, 0x8880, RZ ;  /* 0x000088809b037816 */ /* 0x002fca00000000ff */
[----:B------:R-:W-:-:S07]  /*2140*/  IMAD R12, R3, R154, RZ ;  /* 0x0000009a030c7224 */ /* 0x000fce00078e02ff */
.L_x_35:
[----:B------:R-:W-:Y:S05]  /*2150*/  BSYNC B1 ;  /* 0x0000000000017941 */ /* 0x000fea0003800000 */
.L_x_34:
[----:B-1----:R-:W-:Y:S01]  /*2160*/  @!P5 IMAD R3, R26, R153, R12 ;  /* 0x000000991a03d224 */ /* 0x002fe200078e020c */
[----:B------:R-:W-:Y:S04]  /*2170*/  BSSY B1, `(.L_x_36) ;  /* 0x0000006000017945 */ /* 0x000fe80003800000 */
[----:B------:R1:W-:Y:S01]  /*2180*/  @!P5 STG.E.U8 desc[UR36][R6.64], R3 ;  /* 0x000000030600d986 */ /* 0x0003e2000c101124 */
[----:B------:R-:W-:Y:S05]  /*2190*/  @P3 BRA `(.L_x_37) ;  /* 0x00000000000c3947 */ /* 0x000fea0003800000 */
[----:B--2---:R-:W1:Y:S02]  /*21a0*/  LDG.E.U8 R155, desc[UR36][R10.64+0x1] ;  /* 0x000001240a9b7981 */ /* 0x004e64000c1e1100 */
[----:B-1----:R-:W-:-:S05]  /*21b0*/  PRMT R3, R155, 0x8880, RZ ;  /* 0x000088809b037816 */ /* 0x002fca00000000ff */
[----:B------:R-:W-:-:S07]  /*21c0*/  IMAD R12, R3, R154, RZ ;  /* 0x0000009a030c7224 */ /* 0x000fce00078e02ff */
.L_x_37:
[----:B------:R-:W-:Y:S05]  /*21d0*/  BSYNC B1 ;  /* 0x0000000000017941 */ /* 0x000fea0003800000 */
.L_x_36:
[----:B------:R-:W-:Y:S01]  /*21e0*/  @!P3 IMAD R27, R27, R153, R12 ;  /* 0x000000991b1bb224 */ /* 0x000fe200078e020c */
[----:B------:R-:W-:Y:S04]  /*21f0*/  BSSY B1, `(.L_x_38) ;  /* 0x0000006000017945 */ /* 0x000fe80003800000 */
[----:B------:R4:W-:Y:S01]  /*2200*/  @!P3 STG.E.U8 desc[UR36][R6.64+0x1], R27 ;  /* 0x0000011b0600b986 */ /* 0x0009e2000c101124 */
[----:B------:R-:W-:Y:S05]  /*2210*/  @P4 BRA `(.L_x_39) ;  /* 0x00000000000c4947 */ /* 0x000fea0003800000 */
[----:B--2---:R-:W1:Y:S02]  /*2220*/  LDG.E.U8 R155, desc[UR36][R8.64+0x8] ;  /* 0x00000824089b7981 */ /* 0x004e64000c1e1100 */
[----:B-1----:R-:W-:-:S05]  /*2230*/  PRMT R3, R155, 0x8880, RZ ;  /* 0x000088809b037816 */ /* 0x002fca00000000ff */
[----:B------:R-:W-:-:S07]  /*2240*/  IMAD R12, R3, R154, RZ ;  /* 0x0000009a030c7224 */ /* 0x000fce00078e02ff */
.L_x_39:
[----:B------:R-:W-:Y:S05]  /*2250*/  BSYNC B1 ;  /* 0x0000000000017941 */ /* 0x000fea0003800000 */
.L_x_38:
[----:B-1----:R-:W-:Y:S01]  /*2260*/  @!P4 IMAD R3, R28, R153, R12 ;  /* 0x000000991c03c224 */ /* 0x002fe200078e020c */
[----:B------:R-:W-:Y:S04]  /*2270*/  BSSY B1, `(.L_x_40) ;  /* 0x0000006000017945 */ /* 0x000fe80003800000 */
[----:B------:R1:W-:Y:S01]  /*2280*/  @!P4 STG.E.U8 desc[UR36][R4.64+0x8], R3 ;  /* 0x000008030400c986 */ /* 0x0003e2000c101124 */
[----:B------:R-:W-:Y:S05]  /*2290*/  @P2 BRA `(.L_x_41) ;  /* 0x00000000000c2947 */ /* 0x000fea0003800000 */
[----:B--2---:R-:W1:Y:S02]  /*22a0*/  LDG.E.U8 R155, desc[UR36][R8.64+0x9] ;  /* 0x00000924089b7981 */ /* 0x004e64000c1e1100 */
[----:B-1----:R-:W-:-:S05]  /*22b0*/  PRMT R3, R155, 0x8880, RZ ;  /* 0x000088809b037816 */ /* 0x002fca00000000ff */
[----:B------:R-:W-:-:S07]  /*22c0*/  IMAD R12, R3, R154, RZ ;  /* 0x0000009a030c7224 */ /* 0x000fce00078e02ff */
.L_x_41:
[----:B------:R-:W-:Y:S05]  /*22d0*/  BSYNC B1 ;  /* 0x0000000000017941 */ /* 0x000fea0003800000 */
.L_x_40:
[C---:B------:R-:W-:Y:S01]  /*22e0*/  ISETP.LT.OR P4, PT, R0.reuse, 0x9, !P0 ;  /* 0x000000090000780c */ /* 0x040fe20004781670 */
[----:B------:R-:W-:Y:S01]  /*22f0*/  @!P2 IMAD R29, R29, R153, R12 ;  /* 0x000000991d1da224 */ /* 0x000fe200078e020c */
[----:B------:R-:W-:Y:S01]  /*2300*/  BSSY B1, `(.L_x_42) ;  /* 0x0000009000017945 */ /* 0x000fe20003800000 */
[C---:B------:R-:W-:Y:S02]  /*2310*/  ISETP.LT.OR P3, PT, R0.reuse, 0xa, !P0 ;  /* 0x0000000a0000780c */ /* 0x040fe40004761670 */
[C---:B------:R-:W-:Y:S01]  /*2320*/  ISETP.LT.OR P5, PT, R0.reuse, 0x11, !P1 ;  /* 0x000000110000780c */ /* 0x040fe20004fa1670 */
[----:B------:R0:W-:Y:S01]  /*2330*/  @!P2 STG.E.U8 desc[UR36][R4.64+0x9], R29 ;  /* 0x0000091d0400a986 */ /* 0x0001e2000c101124 */
[----:B------:R-:W-:-:S06]  /*2340*/  ISETP.LT.OR P2, PT, R0, 0x12, !P1 ;  /* 0x000000120000780c */ /* 0x000fcc0004f41670 */
[----:B------:R-:W-:Y:S07]  /*2350*/  @P4 BRA `(.L_x_43) ;  /* 0x00000000000c4947 */ /* 0x000fee0003800000 */
[----:B--2---:R-:W1:Y:S02]  /*2360*/  LDG.E.U8 R155, desc[UR36][R10.64+0x8] ;  /* 0x000008240a9b7981 */ /* 0x004e64000c1e1100 */
[----:B-1----:R-:W-:-:S05]  /*2370*/  PRMT R3, R155, 0x8880, RZ ;  /* 0x000088809b037816 */ /* 0x002fca00000000ff */
[----:B------:R-:W-:-:S07]  /*2380*/  IMAD R12, R3, R154, RZ ;  /* 0x0000009a030c7224 */ /* 0x000fce00078e02ff */
.L_x_43:
[----:B------:R-:W-:Y:S05]  /*2390*/  BSYNC B1 ;  /* 0x0000000000017941 */ /* 0x000fea0003800000 */
.L_x_42:
[----:B-1----:R-:W-:Y:S01]  /*23a0*/  @!P4 IMAD R3, R30, R153, R12 ;  /* 0x000000991e03c224 */ /* 0x002fe200078e020c */
[----:B------:R-:W-:Y:S04]  /*23b0*/  BSSY B1, `(.L_x_44) ;  /* 0x0000006000017945 */ /* 0x000fe80003800000 */
[----:B------:R1:W-:Y:S01]  /*23c0*/  @!P4 STG.E.U8 desc[UR36][R6.64+0x8], R3 ;  /* 0x000008030600c986 */ /* 0x0003e2000c101124 */
[----:B------:R-:W-:Y:S05]  /*23d0*/  @P3 BRA `(.L_x_45) ;  /* 0x00000000000c3947 */ /* 0x000fea0003800000 */
[----:B--2---:R-:W1:Y:S02]  /*23e0*/  LDG.E.U8 R155, desc[UR36][R10.64+0x9] ;  /* 0x000009240a9b7981 */ /* 0x004e64000c1e1100 */
[----:B-1----:R-:W-:-:S05]  /*23f0*/  PRMT R3, R155, 0x8880, RZ ;  /* 0x000088809b037816 */ /* 0x002fca00000000ff */
[----:B------:R-:W-:-:S07]  /*2400*/  IMAD R12, R3, R154, RZ ;  /* 0x0000009a030c7224 */ /* 0x000fce00078e02ff */
.L_x_45:
[----:B------:R-:W-:Y:S05]  /*2410*/  BSYNC B1 ;  /* 0x0000000000017941 */ /* 0x000fea0003800000 */
.L_x_44:
[----:B------:R-:W-:Y:S01]  /*2420*/  @!P3 IMAD R31, R31, R153, R12 ;  /* 0x000000991f1fb224 */ /* 0x000fe200078e020c */
[----:B------:R-:W-:Y:S04]  /*2430*/  BSSY B1, `(.L_x_46) ;  /* 0x0000006000017945 */ /* 0x000fe80003800000 */
[----:B------:R0:W-:Y:S01]  /*2440*/  @!P3 STG.E.U8 desc[UR36][R6.64+0x9], R31 ;  /* 0x0000091f0600b986 */ /* 0x0001e2000c101124 */
[----:B------:R-:W-:Y:S05]  /*2450*/  @P5 BRA `(.L_x_47) ;  /* 0x00000000000c5947 */ /* 0x000fea0003800000 */
[----:B--2---:R-:W1:Y:S02]  /*2460*/  LDG.E.U8 R155, desc[UR36][R8.64+0x10] ;  /* 0x00001024089b7981 */ /* 0x004e64000c1e1100 */
[----:B-1----:R-:W-:-:S05]  /*2470*/  PRMT R3, R155, 0x8880, RZ ;  /* 0x000088809b037816 */ /* 0x002fca00000000ff */
[----:B------:R-:W-:-:S07]  /*2480*/  IMAD R12, R3, R154, RZ ;  /* 0x0000009a030c7224 */ /* 0x000fce00078e02ff */
.L_x_47:
[----:B------:R-:W-:Y:S05]  /*2490*/  BSYNC B1 ;  /* 0x0000000000017941 */ /* 0x000fea0003800000 */
.L_x_46:
[----:B-1----:R-:W-:Y:S01]  /*24a0*/  @!P5 IMAD R3, R32, R153, R12 ;  /* 0x000000992003d224 */ /* 0x002fe200078e020c */
[----:B------:R-:W-:Y:S04]  /*24b0*/  BSSY B1, `(.L_x_48) ;  /* 0x0000006000017945 */ /* 0x000fe80003800000 */
[----:B------:R1:W-:Y:S01]  /*24c0*/  @!P5 STG.E.U8 desc[UR36][R4.64+0x10], R3 ;  /* 0x000010030400d986 */ /* 0x0003e2000c101124 */
[----:B------:R-:W-:Y:S05]  /*24d0*/  @P2 BRA `(.L_x_49) ;  /* 0x00000000000c2947 */ /* 0x000fea0003800000 */
[----:B--2---:R-:W1:Y:S02]  /*24e0*/  LDG.E.U8 R155, desc[UR36][R8.64+0x11] ;  /* 0x00001124089b7981 */ /* 0x004e64000c1e1100 */
[----:B-1----:R-:W-:-:S05]  /*24f0*/  PRMT R3, R155, 0x8880, RZ ;  /* 0x000088809b037816 */ /* 0x002fca00000000ff */
[----:B------:R-:W-:-:S07]  /*2500*/  IMAD R12, R3, R154, RZ ;  /* 0x0000009a030c7224 */ /* 0x000fce00078e02ff */
.L_x_49:
[----:B------:R-:W-:Y:S05]  /*2510*/  BSYNC B1 ;  /* 0x0000000000017941 */ /* 0x000fea0003800000 */
.L_x_48:
        /* <DEDUP_REMOVED lines=11> */
.L_x_51:
[----:B------:R-:W-:Y:S05]  /*25d0*/  BSYNC B1 ;  /* 0x0000000000017941 */ /* 0x000fea0003800000 */
.L_x_50:
[----:B-1----:R-:W-:Y:S01]  /*25e0*/  @!P4 IMAD R3, R34, R153, R12 ;  /* 0x000000992203c224 */ /* 0x002fe200078e020c */
[----:B------:R-:W-:Y:S04]  /*25f0*/  BSSY B1, `(.L_x_52) ;  /* 0x0000006000017945 */ /* 0x000fe80003800000 */
[----:B------:R1:W-:Y:S01]  /*2600*/  @!P4 STG.E.U8 desc[UR36][R6.64+0x10], R3 ;  /* 0x000010030600c986 */ /* 0x0003e2000c101124 */
[----:B------:R-:W-:Y:S05]  /*2610*/  @P3 BRA `(.L_x_53) ;  /* 0x00000000000c3947 */ /* 0x000fea0003800000 */
[----:B--2---:R-:W1:Y:S02]  /*2620*/  LDG.E.U8 R155, desc[UR36][R10.64+0x11] ;  /* 0x000011240a9b7981 */ /* 0x004e64000c1e1100 */
[----:B-1----:R-:W-:-:S05]  /*2630*/  PRMT R3, R155, 0x8880, RZ ;  /* 0x000088809b037816 */ /* 0x002fca00000000ff */
[----:B------:R-:W-:-:S07]  /*2640*/  IMAD R12, R3, R154, RZ ;  /* 0x0000009a030c7224 */ /* 0x000fce00078e02ff */
.L_x_53:
[----:B------:R-:W-:Y:S05]  /*2650*/  BSYNC B1 ;  /* 0x0000000000017941 */ /* 0x000fea0003800000 */
.L_x_52:
[----:B------:R-:W-:Y:S01]  /*2660*/  @!P3 IMAD R35, R35, R153, R12 ;  /* 0x000000992323b224 */ /* 0x000fe200078e020c */
[----:B------:R-:W-:Y:S04]  /*2670*/  BSSY B1, `(.L_x_54) ;  /* 0x0000006000017945 */ /* 0x000fe80003800000 */
[----:B------:R0:W-:Y:S01]  /*2680*/  @!P3 STG.E.U8 desc[UR36][R6.64+0x11], R35 ;  /* 0x000011230600b986 */ /* 0x0001e2000c101124 */
[----:B------:R-:W-:Y:S05]  /*2690*/  @P5 BRA `(.L_x_55) ;  /* 0x00000000000c5947 */ /* 0x000fea0003800000 */
[----:B--2---:R-:W1:Y:S02]  /*26a0*/  LDG.E.U8 R155, desc[UR36][R8.64+0x18] ;  /* 0x00001824089b7981 */ /* 0x004e64000c1e1100 */
[----:B-1----:R-:W-:-:S05]  /*26b0*/  PRMT R3, R155, 0x8880, RZ ;  /* 0x000088809b037816 */ /* 0x002fca00000000ff */
[----:B------:R-:W-:-:S07]  /*26c0*/  IMAD R12, R3, R154, RZ ;  /* 0x0000009a030c7224 */ /* 0x000fce00078e02ff */
.L_x_55:
[----:B------:R-:W-:Y:S05]  /*26d0*/  BSYNC B1 ;  /* 0x0000000000017941 */ /* 0x000fea0003800000 */
.L_x_54:
[----:B-1----:R-:W-:Y:S01]  /*26e0*/  @!P5 IMAD R3, R36, R153, R12 ;  /* 0x000000992403d224 */ /* 0x002fe200078e020c */
[----:B------:R-:W-:Y:S04]  /*26f0*/  BSSY B1, `(.L_x_56) ;  /* 0x0000006000017945 */ /* 0x000fe80003800000 */
[----:B------:R1:W-:Y:S01]  /*2700*/  @!P5 STG.E.U8 desc[UR36][R4.64+0x18], R3 ;  /* 0x000018030400d986 */ /* 0x0003e2000c101124 */
[----:B------:R-:W-:Y:S05]  /*2710*/  @P2 BRA `(.L_x_57) ;  /* 0x00000000000c2947 */ /* 0x000fea0003800000 */
[----:B--2---:R-:W1:Y:S02]  /*2720*/  LDG.E.U8 R155, desc[UR36][R8.64+0x19] ;  /* 0x00001924089b7981 */ /* 0x004e64000c1e1100 */
[----:B-1----:R-:W-:-:S05]  /*2730*/  PRMT R3, R155, 0x8880, RZ ;  /* 0x000088809b037816 */ /* 0x002fca00000000ff */
[----:B------:R-:W-:-:S07]  /*2740*/  IMAD R12, R3, R154, RZ ;  /* 0x0000009a030c7224 */ /* 0x000fce00078e02ff */
.L_x_57:
[----:B------:R-:W-:Y:S05]  /*2750*/  BSYNC B1 ;  /* 0x0000000000017941 */ /* 0x000fea0003800000 */
.L_x_56:
        /* <DEDUP_REMOVED lines=11> */
.L_x_59:
[----:B------:R-:W-:Y:S05]  /*2810*/  BSYNC B1 ;  /* 0x0000000000017941 */ /* 0x000fea0003800000 */
.L_x_58:
[----:B-1----:R-:W-:Y:S01]  /*2820*/  @!P4 IMAD R3, R38, R153, R12 ;  /* 0x000000992603c224 */ /* 0x002fe200078e020c */
[----:B------:R-:W-:Y:S04]  /*2830*/  BSSY B1, `(.L_x_60) ;  /* 0x0000006000017945 */ /* 0x000fe80003800000 */
[----:B------:R1:W-:Y:S01]  /*2840*/  @!P4 STG.E.U8 desc[UR36][R6.64+0x18], R3 ;  /* 0x000018030600c986 */ /* 0x0003e2000c101124 */
[----:B------:R-:W-:Y:S05]  /*2850*/  @P3 BRA `(.L_x_61) ;  /* 0x00000000000c3947 */ /* 0x000fea0003800000 */
[----:B--2---:R-:W1:Y:S02]  /*2860*/  LDG.E.U8 R155, desc[UR36][R10.64+0x19] ;  /* 0x000019240a9b7981 */ /* 0x004e64000c1e1100 */
[----:B-1----:R-:W-:-:S05]  /*2870*/  PRMT R3, R155, 0x8880, RZ ;  /* 0x000088809b037816 */ /* 0x002fca00000000ff */
[----:B------:R-:W-:-:S07]  /*2880*/  IMAD R12, R3, R154, RZ ;  /* 0x0000009a030c7224 */ /* 0x000fce00078e02ff */
.L_x_61:
[----:B------:R-:W-:Y:S05]  /*2890*/  BSYNC B1 ;  /* 0x0000000000017941 */ /* 0x000fea0003800000 */
.L_x_60:
[----:B------:R-:W-:Y:S01]  /*28a0*/  @!P3 IMAD R39, R39, R153, R12 ;  /* 0x000000992727b224 */ /* 0x000fe200078e020c */
[----:B------:R-:W-:Y:S04]  /*28b0*/  BSSY B1, `(.L_x_62) ;  /* 0x0000006000017945 */ /* 0x000fe80003800000 */
[----:B------:R0:W-:Y:S01]  /*28c0*/  @!P3 STG.E.U8 desc[UR36][R6.64+0x19], R39 ;  /* 0x000019270600b986 */ /* 0x0001e2000c101124 */
[----:B------:R-:W-:Y:S05]  /*28d0*/  @P5 BRA `(.L_x_63) ;  /* 0x00000000000c5947 */ /* 0x000fea0003800000 */
[----:B--2---:R-:W1:Y:S02]  /*28e0*/  LDG.E.U8 R155, desc[UR36][R8.64+0x20] ;  /* 0x00002024089b7981 */ /* 0x004e64000c1e1100 */
[----:B-1----:R-:W-:-:S05]  /*28f0*/  PRMT R3, R155, 0x8880, RZ ;  /* 0x000088809b037816 */ /* 0x002fca00000000ff */
[----:B------:R-:W-:-:S07]  /*2900*/  IMAD R12, R3, R154, RZ ;  /* 0x0000009a030c7224 */ /* 0x000fce00078e02ff */
.L_x_63:
[----:B------:R-:W-:Y:S05]  /*2910*/  BSYNC B1 ;  /* 0x0000000000017941 */ /* 0x000fea0003800000 */
.L_x_62:
[----:B-1----:R-:W-:Y:S01]  /*2920*/  @!P5 IMAD R3, R40, R153, R12 ;  /* 0x000000992803d224 */ /* 0x002fe200078e020c */
[----:B------:R-:W-:Y:S04]  /*2930*/  BSSY B1, `(.L_x_64) ;  /* 0x0000006000017945 */ /* 0x000fe80003800000 */
[----:B------:R1:W-:Y:S01]  /*2940*/  @!P5 STG.E.U8 desc[UR36][R4.64+0x20], R3 ;  /* 0x000020030400d986 */ /* 0x0003e2000c101124 */
[----:B------:R-:W-:Y:S05]  /*2950*/  @P2 BRA `(.L_x_65) ;  /* 0x00000000000c2947 */ /* 0x000fea0003800000 */
[----:B--2---:R-:W1:Y:S02]  /*2960*/  LDG.E.U8 R155, desc[UR36][R8.64+0x21] ;  /* 0x00002124089b7981 */ /* 0x004e64000c1e1100 */
[----:B-1----:R-:W-:-:S05]  /*2970*/  PRMT R3, R155, 0x8880, RZ ;  /* 0x000088809b037816 */ /* 0x002fca00000000ff */
[----:B------:R-:W-:-:S07]  /*2980*/  IMAD R12, R3, R154, RZ ;  /* 0x0000009a030c7224 */ /* 0x000fce00078e02ff */
.L_x_65:
[----:B------:R-:W-:Y:S05]  /*2990*/  BSYNC B1 ;  /* 0x0000000000017941 */ /* 0x000fea0003800000 */
.L_x_64:
        /* <DEDUP_REMOVED lines=11> */
.L_x_67:
[----:B------:R-:W-:Y:S05]  /*2a50*/  BSYNC B1 ;  /* 0x0000000000017941 */ /* 0x000fea0003800000 */
.L_x_66:
[----:B-1----:R-:W-:Y:S01]  /*2a60*/  @!P4 IMAD R3, R42, R153, R12 ;  /* 0x000000992a03c224 */ /* 0x002fe200078e020c */
[----:B------:R-:W-:Y:S04]  /*2a70*/  BSSY B1, `(.L_x_68) ;  /* 0x0000006000017945 */ /* 0x000fe80003800000 */
[----:B------:R1:W-:Y:S01]  /*2a80*/  @!P4 STG.E.U8 desc[UR36][R6.64+0x20], R3 ;  /* 0x000020030600c986 */ /* 0x0003e2000c101124 */
[----:B------:R-:W-:Y:S05]  /*2a90*/  @P3 BRA `(.L_x_69) ;  /* 0x00000000000c3947 */ /* 0x000fea0003800000 */
[----:B--2---:R-:W1:Y:S02]  /*2aa0*/  LDG.E.U8 R155, desc[UR36][R10.64+0x21] ;  /* 0x000021240a9b7981 */ /* 0x004e64000c1e1100 */
[----:B-1----:R-:W-:-:S05]  /*2ab0*/  PRMT R3, R155, 0x8880, RZ ;  /* 0x000088809b037816 */ /* 0x002fca00000000ff */
[----:B------:R-:W-:-:S07]  /*2ac0*/  IMAD R12, R3, R154, RZ ;  /* 0x0000009a030c7224 */ /* 0x000fce00078e02ff */
.L_x_69:
[----:B------:R-:W-:Y:S05]  /*2ad0*/  BSYNC B1 ;  /* 0x0000000000017941 */ /* 0x000fea0003800000 */
.L_x_68:
[----:B------:R-:W-:Y:S01]  /*2ae0*/  @!P3 IMAD R43, R43, R153, R12 ;  /* 0x000000992b2bb224 */ /* 0x000fe200078e020c */
[----:B------:R-:W-:Y:S04]  /*2af0*/  BSSY B1, `(.L_x_70) ;  /* 0x0000006000017945 */ /* 0x000fe80003800000 */
[----:B------:R0:W-:Y:S01]  /*2b00*/  @!P3 STG.E.U8 desc[UR36][R6.64+0x21], R43 ;  /* 0x0000212b0600b986 */ /* 0x0001e2000c101124 */
[----:B------:R-:W-:Y:S05]  /*2b10*/  @P5 BRA `(.L_x_71) ;  /* 0x00000000000c5947 */ /* 0x000fea0003800000 */
[----:B--2---:R-:W1:Y:S02]  /*2b20*/  LDG.E.U8 R155, desc[UR36][R8.64+0x28] ;  /* 0x00002824089b7981 */ /* 0x004e64000c1e1100 */
[----:B-1----:R-:W-:-:S05]  /*2b30*/  PRMT R3, R155, 0x8880, RZ ;  /* 0x000088809b037816 */ /* 0x002fca00000000ff */
[----:B------:R-:W-:-:S07]  /*2b40*/  IMAD R12, R3, R154, RZ ;  /* 0x0000009a030c7224 */ /* 0x000fce00078e02ff */
.L_x_71:
[----:B------:R-:W-:Y:S05]  /*2b50*/  BSYNC B1 ;  /* 0x0000000000017941 */ /* 0x000fea0003800000 */
.L_x_70:
[----:B-1----:R-:W-:Y:S01]  /*2b60*/  @!P5 IMAD R3, R44, R153, R12 ;  /* 0x000000992c03d224 */ /* 0x002fe200078e020c */
[----:B------:R-:W-:Y:S04]  /*2b70*/  BSSY B1, `(.L_x_72) ;  /* 0x0000006000017945 */ /* 0x000fe80003800000 */
[----:B------:R1:W-:Y:S01]  /*2b80*/  @!P5 STG.E.U8 desc[UR36][R4.64+0x28], R3 ;  /* 0x000028030400d986 */ /* 0x0003e2000c101124 */
[----:B------:R-:W-:Y:S05]  /*2b90*/  @P2 BRA `(.L_x_73) ;  /* 0x00000000000c2947 */ /* 0x000fea0003800000 */
[----:B--2---:R-:W1:Y:S02]  /*2ba0*/  LDG.E.U8 R155, desc[UR36][R8.64+0x29] ;  /* 0x00002924089b7981 */ /* 0x004e64000c1e1100 */
[----:B-1----:R-:W-:-:S05]  /*2bb0*/  PRMT R3, R155, 0x8880, RZ ;  /* 0x000088809b037816 */ /* 0x002fca00000000ff */
[----:B------:R-:W-:-:S07]  /*2bc0*/  IMAD R12, R3, R154, RZ ;  /* 0x0000009a030c7224 */ /* 0x000fce00078e02ff */
.L_x_73:
[----:B------:R-:W-:Y:S05]  /*2bd0*/  BSYNC B1 ;  /* 0x0000000000017941 */ /* 0x000fea0003800000 */
.L_x_72:
        /* <DEDUP_REMOVED lines=11> */
.L_x_75:
[----:B------:R-:W-:Y:S05]  /*2c90*/  BSYNC B1 ;  /* 0x0000000000017941 */ /* 0x000fea0003800000 */
.L_x_74:
[----:B-1----:R-:W-:Y:S01]  /*2ca0*/  @!P4 IMAD R3, R46, R153, R12 ;  /* 0x000000992e03c224 */ /* 0x002fe200078e020c */
[----:B------:R-:W-:Y:S04]  /*2cb0*/  BSSY B1, `(.L_x_76) ;  /* 0x0000006000017945 */ /* 0x000fe80003800000 */
[----:B------:R1:W-:Y:S01]  /*2cc0*/  @!P4 STG.E.U8 desc[UR36][R6.64+0x28], R3 ;  /* 0x000028030600c986 */ /* 0x0003e2000c101124 */
[----:B------:R-:W-:Y:S05]  /*2cd0*/  @P3 BRA `(.L_x_77) ;  /* 0x00000000000c3947 */ /* 0x000fea0003800000 */
[----:B--2---:R-:W1:Y:S02]  /*2ce0*/  LDG.E.U8 R155, desc[UR36][R10.64+0x29] ;  /* 0x000029240a9b7981 */ /* 0x004e64000c1e1100 */
[----:B-1----:R-:W-:-:S05]  /*2cf0*/  PRMT R3, R155, 0x8880, RZ ;  /* 0x000088809b037816 */ /* 0x002fca00000000ff */
[----:B------:R-:W-:-:S07]  /*2d00*/  IMAD R12, R3, R154, RZ ;  /* 0x0000009a030c7224 */ /* 0x000fce00078e02ff */
.L_x_77:
[----:B------:R-:W-:Y:S05]  /*2d10*/  BSYNC B1 ;  /* 0x0000000000017941 */ /* 0x000fea0003800000 */
.L_x_76:
[----:B------:R-:W-:Y:S01]  /*2d20*/  @!P3 IMAD R47, R47, R153, R12 ;  /* 0x000000992f2fb224 */ /* 0x000fe200078e020c */
[----:B------:R-:W-:Y:S04]  /*2d30*/  BSSY B1, `(.L_x_78) ;  /* 0x0000006000017945 */ /* 0x000fe80003800000 */
[----:B------:R0:W-:Y:S01]  /*2d40*/  @!P3 STG.E.U8 desc[UR36][R6.64+0x29], R47 ;  /* 0x0000292f0600b986 */ /* 0x0001e2000c101124 */
[----:B------:R-:W-:Y:S05]  /*2d50*/  @P5 BRA `(.L_x_79) ;  /* 0x00000000000c5947 */ /* 0x000fea0003800000 */
[----:B--2---:R-:W1:Y:S02]  /*2d60*/  LDG.E.U8 R155, desc[UR36][R8.64+0x30] ;  /* 0x00003024089b7981 */ /* 0x004e64000c1e1100 */
[----:B-1----:R-:W-:-:S05]  /*2d70*/  PRMT R3, R155, 0x8880, RZ ;  /* 0x000088809b037816 */ /* 0x002fca00000000ff */
[----:B------:R-:W-:-:S07]  /*2d80*/  IMAD R12, R3, R154, RZ ;  /* 0x0000009a030c7224 */ /* 0x000fce00078e02ff */
.L_x_79:
[----:B------:R-:W-:Y:S05]  /*2d90*/  BSYNC B1 ;  /* 0x0000000000017941 */ /* 0x000fea0003800000 */
.L_x_78:
[----:B-1----:R-:W-:Y:S01]  /*2da0*/  @!P5 IMAD R3, R48, R153, R12 ;  /* 0x000000993003d224 */ /* 0x002fe200078e020c */
[----:B------:R-:W-:Y:S04]  /*2db0*/  BSSY B1, `(.L_x_80) ;  /* 0x0000006000017945 */ /* 0x000fe80003800000 */
[----:B------:R1:W-:Y:S01]  /*2dc0*/  @!P5 STG.E.U8 desc[UR36][R4.64+0x30], R3 ;  /* 0x000030030400d986 */ /* 0x0003e2000c101124 */
[----:B------:R-:W-:Y:S05]  /*2dd0*/  @P2 BRA `(.L_x_81) ;  /* 0x00000000000c2947 */ /* 0x000fea0003800000 */
[----:B--2---:R-:W1:Y:S02]  /*2de0*/  LDG.E.U8 R155, desc[UR36][R8.64+0x31] ;  /* 0x00003124089b7981 */ /* 0x004e64000c1e1100 */
[----:B-1----:R-:W-:-:S05]  /*2df0*/  PRMT R3, R155, 0x8880, RZ ;  /* 0x000088809b037816 */ /* 0x002fca00000000ff */
[----:B------:R-:W-:-:S07]  /*2e00*/  IMAD R12, R3, R154, RZ ;  /* 0x0000009a030c7224 */ /* 0x000fce00078e02ff */
.L_x_81:
[----:B------:R-:W-:Y:S05]  /*2e10*/  BSYNC B1 ;  /* 0x0000000000017941 */ /* 0x000fea0003800000 */
.L_x_80:
        /* <DEDUP_REMOVED lines=11> */
.L_x_83:
[----:B------:R-:W-:Y:S05]  /*2ed0*/  BSYNC B1 ;  /* 0x0000000000017941 */ /* 0x000fea0003800000 */
.L_x_82:
[----:B-1----:R-:W-:Y:S01]  /*2ee0*/  @!P4 IMAD R3, R50, R153, R12 ;  /* 0x000000993203c224 */ /* 0x002fe200078e020c */
[----:B------:R-:W-:Y:S04]  /*2ef0*/  BSSY B1, `(.L_x_84) ;  /* 0x0000006000017945 */ /* 0x000fe80003800000 */
[----:B------:R1:W-:Y:S01]  /*2f00*/  @!P4 STG.E.U8 desc[UR36][R6.64+0x30], R3 ;  /* 0x000030030600c986 */ /* 0x0003e2000c101124 */
[----:B------:R-:W-:Y:S05]  /*2f10*/  @P3 BRA `(.L_x_85) ;  /* 0x00000000000c3947 */ /* 0x000fea0003800000 */
[----:B--2---:R-:W1:Y:S02]  /*2f20*/  LDG.E.U8 R155, desc[UR36][R10.64+0x31] ;  /* 0x000031240a9b7981 */ /* 0x004e64000c1e1100 */
[----:B-1----:R-:W-:-:S05]  /*2f30*/  PRMT R3, R155, 0x8880, RZ ;  /* 0x000088809b037816 */ /* 0x002fca00000000ff */
[----:B------:R-:W-:-:S07]  /*2f40*/  IMAD R12, R3, R154, RZ ;  /* 0x0000009a030c7224 */ /* 0x000fce00078e02ff */
.L_x_85:
[----:B------:R-:W-:Y:S05]  /*2f50*/  BSYNC B1 ;  /* 0x0000000000017941 */ /* 0x000fea0003800000 */
.L_x_84:
[----:B------:R-:W-:Y:S01]  /*2f60*/  @!P3 IMAD R51, R51, R153, R12 ;  /* 0x000000993333b224 */ /* 0x000fe200078e020c */
[----:B------:R-:W-:Y:S04]  /*2f70*/  BSSY B1, `(.L_x_86) ;  /* 0x0000006000017945 */ /* 0x000fe80003800000 */
[----:B------:R0:W-:Y:S01]  /*2f80*/  @!P3 STG.E.U8 desc[UR36][R6.64+0x31], R51 ;  /* 0x000031330600b986 */ /* 0x0001e2000c101124 */
[----:B------:R-:W-:Y:S05]  /*2f90*/  @P5 BRA `(.L_x_87) ;  /* 0x00000000000c5947 */ /* 0x000fea0003800000 */
[----:B--2---:R-:W1:Y:S02]  /*2fa0*/  LDG.E.U8 R155, desc[UR36][R8.64+0x38] ;  /* 0x00003824089b7981 */ /* 0x004e64000c1e1100 */
[----:B-1----:R-:W-:-:S05]  /*2fb0*/  PRMT R3, R155, 0x8880, RZ ;  /* 0x000088809b037816 */ /* 0x002fca00000000ff */
[----:B------:R-:W-:-:S07]  /*2fc0*/  IMAD R12, R3, R154, RZ ;  /* 0x0000009a030c7224 */ /* 0x000fce00078e02ff */
.L_x_87:
[----:B------:R-:W-:Y:S05]  /*2fd0*/  BSYNC B1 ;  /* 0x0000000000017941 */ /* 0x000fea0003800000 */
.L_x_86:
[----:B-1----:R-:W-:Y:S01]  /*2fe0*/  @!P5 IMAD R3, R52, R153, R12 ;  /* 0x000000993403d224 */ /* 0x002fe200078e020c */
[----:B------:R-:W-:Y:S04]  /*2ff0*/  BSSY B1, `(.L_x_88) ;  /* 0x0000006000017945 */ /* 0x000fe80003800000 */
[----:B------:R1:W-:Y:S01]  /*3000*/  @!P5 STG.E.U8 desc[UR36][R4.64+0x38], R3 ;  /* 0x000038030400d986 */ /* 0x0003e2000c101124 */
[----:B------:R-:W-:Y:S05]  /*3010*/  @P2 BRA `(.L_x_89) ;  /* 0x00000000000c2947 */ /* 0x000fea0003800000 */
[----:B--2---:R-:W1:Y:S02]  /*3020*/  LDG.E.U8 R155, desc[UR36][R8.64+0x39] ;  /* 0x00003924089b7981 */ /* 0x004e64000c1e1100 */
[----:B-1----:R-:W-:-:S05]  /*3030*/  PRMT R3, R155, 0x8880, RZ ;  /* 0x000088809b037816 */ /* 0x002fca00000000ff */
[----:B------:R-:W-:-:S07]  /*3040*/  IMAD R12, R3, R154, RZ ;  /* 0x0000009a030c7224 */ /* 0x000fce00078e02ff */
.L_x_89:
[----:B------:R-:W-:Y:S05]  /*3050*/  BSYNC B1 ;  /* 0x0000000000017941 */ /* 0x000fea0003800000 */
.L_x_88:
        /* <DEDUP_REMOVED lines=11> */
.L_x_91:
[----:B------:R-:W-:Y:S05]  /*3110*/  BSYNC B1 ;  /* 0x0000000000017941 */ /* 0x000fea0003800000 */
.L_x_90:
[----:B-1----:R-:W-:Y:S01]  /*3120*/  @!P4 IMAD R3, R54, R153, R12 ;  /* 0x000000993603c224 */ /* 0x002fe200078e020c */
[----:B------:R-:W-:Y:S04]  /*3130*/  BSSY B1, `(.L_x_92) ;  /* 0x0000006000017945 */ /* 0x000fe80003800000 */
[----:B------:R1:W-:Y:S01]  /*3140*/  @!P4 STG.E.U8 desc[UR36][R6.64+0x38], R3 ;  /* 0x000038030600c986 */ /* 0x0003e2000c101124 */
[----:B------:R-:W-:Y:S05]  /*3150*/  @P3 BRA `(.L_x_93) ;  /* 0x00000000000c3947 */ /* 0x000fea0003800000 */
[----:B--2---:R-:W1:Y:S02]  /*3160*/  LDG.E.U8 R155, desc[UR36][R10.64+0x39] ;  /* 0x000039240a9b7981 */ /* 0x004e64000c1e1100 */
[----:B-1----:R-:W-:-:S05]  /*3170*/  PRMT R3, R155, 0x8880, RZ ;  /* 0x000088809b037816 */ /* 0x002fca00000000ff */
[----:B------:R-:W-:-:S07]  /*3180*/  IMAD R12, R3, R154, RZ ;  /* 0x0000009a030c7224 */ /* 0x000fce00078e02ff */
.L_x_93:
[----:B------:R-:W-:Y:S05]  /*3190*/  BSYNC B1 ;  /* 0x0000000000017941 */ /* 0x000fea0003800000 */
.L_x_92:
[----:B------:R-:W-:Y:S01]  /*31a0*/  @!P3 IMAD R55, R55, R153, R12 ;  /* 0x000000993737b224 */ /* 0x000fe200078e020c */
[----:B------:R-:W-:Y:S04]  /*31b0*/  BSSY B1, `(.L_x_94) ;  /* 0x0000006000017945 */ /* 0x000fe80003800000 */
[----:B------:R0:W-:Y:S01]  /*31c0*/  @!P3 STG.E.U8 desc[UR36][R6.64+0x39], R55 ;  /* 0x000039370600b986 */ /* 0x0001e2000c101124 */
[----:B------:R-:W-:Y:S05]  /*31d0*/  @P5 BRA `(.L_x_95) ;  /* 0x00000000000c5947 */ /* 0x000fea0003800000 */
[----:B--2---:R-:W1:Y:S02]  /*31e0*/  LDG.E.U8 R155, desc[UR36][R8.64+0x40] ;  /* 0x00004024089b7981 */ /* 0x004e64000c1e1100 */
[----:B-1----:R-:W-:-:S05]  /*31f0*/  PRMT R3, R155, 0x8880, RZ ;  /* 0x000088809b037816 */ /* 0x002fca00000000ff */
[----:B------:R-:W-:-:S07]  /*3200*/  IMAD R12, R3, R154, RZ ;  /* 0x0000009a030c7224 */ /* 0x000fce00078e02ff */
.L_x_95:
[----:B------:R-:W-:Y:S05]  /*3210*/  BSYNC B1 ;  /* 0x0000000000017941 */ /* 0x000fea0003800000 */
.L_x_94:
[----:B-1----:R-:W-:Y:S01]  /*3220*/  @!P5 IMAD R3, R56, R153, R12 ;  /* 0x000000993803d224 */ /* 0x002fe200078e020c */
[----:B------:R-:W-:Y:S04]  /*3230*/  BSSY B1, `(.L_x_96) ;  /* 0x0000006000017945 */ /* 0x000fe80003800000 */
[----:B------:R1:W-:Y:S01]  /*3240*/  @!P5 STG.E.U8 desc[UR36][R4.64+0x40], R3 ;  /* 0x000040030400d986 */ /* 0x0003e2000c101124 */
[----:B------:R-:W-:Y:S05]  /*3250*/  @P2 BRA `(.L_x_97) ;  /* 0x00000000000c2947 */ /* 0x000fea0003800000 */
[----:B--2---:R-:W1:Y:S02]  /*3260*/  LDG.E.U8 R155, desc[UR36][R8.64+0x41] ;  /* 0x00004124089b7981 */ /* 0x004e64000c1e1100 */
[----:B-1----:R-:W-:-:S05]  /*3270*/  PRMT R3, R155, 0x8880, RZ ;  /* 0x000088809b037816 */ /* 0x002fca00000000ff */
[----:B------:R-:W-:-:S07]  /*3280*/  IMAD R12, R3, R154, RZ ;  /* 0x0000009a030c7224 */ /* 0x000fce00078e02ff */
.L_x_97:
[----:B------:R-:W-:Y:S05]  /*3290*/  BSYNC B1 ;  /* 0x0000000000017941 */ /* 0x000fea0003800000 */
.L_x_96:
        /* <DEDUP_REMOVED lines=11> */
.L_x_99:
[----:B------:R-:W-:Y:S05]  /*3350*/  BSYNC B1 ;  /* 0x0000000000017941 */ /* 0x000fea0003800000 */
.L_x_98:
[----:B-1----:R-:W-:Y:S01]  /*3360*/  @!P4 IMAD R3, R58, R153, R12 ;  /* 0x000000993a03c224 */ /* 0x002fe200078e020c */
[----:B------:R-:W-:Y:S04]  /*3370*/  BSSY B1, `(.L_x_100) ;  /* 0x0000006000017945 */ /* 0x000fe80003800000 */
[----:B------:R1:W-:Y:S01]  /*3380*/  @!P4 STG.E.U8 desc[UR36][R6.64+0x40], R3 ;  /* 0x000040030600c986 */ /* 0x0003e2000c101124 */
[----:B------:R-:W-:Y:S05]  /*3390*/  @P3 BRA `(.L_x_101) ;  /* 0x00000000000c3947 */ /* 0x000fea0003800000 */
[----:B--2---:R-:W1:Y:S02]  /*33a0*/  LDG.E.U8 R155, desc[UR36][R10.64+0x41] ;  /* 0x000041240a9b7981 */ /* 0x004e64000c1e1100 */
[----:B-1----:R-:W-:-:S05]  /*33b0*/  PRMT R3, R155, 0x8880, RZ ;  /* 0x000088809b037816 */ /* 0x002fca00000000ff */
[----:B------:R-:W-:-:S07]  /*33c0*/  IMAD R12, R3, R154, RZ ;  /* 0x0000009a030c7224 */ /* 0x000fce00078e02ff */
.L_x_101:
[----:B------:R-:W-:Y:S05]  /*33d0*/  BSYNC B1 ;  /* 0x0000000000017941 */ /* 0x000fea0003800000 */
.L_x_100:
[----:B------:R-:W-:Y:S01]  /*33e0*/  @!P3 IMAD R59, R59, R153, R12 ;  /* 0x000000993b3bb224 */ /* 0x000fe200078e020c */
[----:B------:R-:W-:Y:S04]  /*33f0*/  BSSY B1, `(.L_x_102) ;  /* 0x0000006000017945 */ /* 0x000fe80003800000 */
[----:B------:R0:W-:Y:S01]  /*3400*/  @!P3 STG.E.U8 desc[UR36][R6.64+0x41], R59 ;  /* 0x0000413b0600b986 */ /* 0x0001e2000c101124 */
[----:B------:R-:W-:Y:S05]  /*3410*/  @P5 BRA `(.L_x_103) ;  /* 0x00000000000c5947 */ /* 0x000fea0003800000 */
[----:B--2---:R-:W1:Y:S02]  /*3420*/  LDG.E.U8 R155, desc[UR36][R8.64+0x48] ;  /* 0x00004824089b7981 */ /* 0x004e64000c1e1100 */
[----:B-1----:R-:W-:-:S05]  /*3430*/  PRMT R3, R155, 0x8880, RZ ;  /* 0x000088809b037816 */ /* 0x002fca00000000ff */
[----:B------:R-:W-:-:S07]  /*3440*/  IMAD R12, R3, R154, RZ ;  /* 0x0000009a030c7224 */ /* 0x000fce00078e02ff */
.L_x_103:
[----:B------:R-:W-:Y:S05]  /*3450*/  BSYNC B1 ;  /* 0x0000000000017941 */ /* 0x000fea0003800000 */
.L_x_102:
[----:B-1----:R-:W-:Y:S01]  /*3460*/  @!P5 IMAD R3, R60, R153, R12 ;  /* 0x000000993c03d224 */ /* 0x002fe200078e020c */
[----:B------:R-:W-:Y:S04]  /*3470*/  BSSY B1, `(.L_x_104) ;  /* 0x0000006000017945 */ /* 0x000fe80003800000 */
[----:B------:R1:W-:Y:S01]  /*3480*/  @!P5 STG.E.U8 desc[UR36][R4.64+0x48], R3 ;  /* 0x000048030400d986 */ /* 0x0003e2000c101124 */
[----:B------:R-:W-:Y:S05]  /*3490*/  @P2 BRA `(.L_x_105) ;  /* 0x00000000000c2947 */ /* 0x000fea0003800000 */
[----:B--2---:R-:W1:Y:S02]  /*34a0*/  LDG.E.U8 R155, desc[UR36][R8.64+0x49] ;  /* 0x00004924089b7981 */ /* 0x004e64000c1e1100 */
[----:B-1----:R-:W-:-:S05]  /*34b0*/  PRMT R3, R155, 0x8880, RZ ;  /* 0x000088809b037816 */ /* 0x002fca00000000ff */
[----:B------:R-:W-:-:S07]  /*34c0*/  IMAD R12, R3, R154, RZ ;  /* 0x0000009a030c7224 */ /* 0x000fce00078e02ff */
.L_x_105:
[----:B------:R-:W-:Y:S05]  /*34d0*/  BSYNC B1 ;  /* 0x0000000000017941 */ /* 0x000fea0003800000 */
.L_x_104:
        /* <DEDUP_REMOVED lines=11> */
.L_x_107:
[----:B------:R-:W-:Y:S05]  /*3590*/  BSYNC B1 ;  /* 0x0000000000017941 */ /* 0x000fea0003800000 */
.L_x_106:
[----:B-1----:R-:W-:Y:S01]  /*35a0*/  @!P4 IMAD R3, R62, R153, R12 ;  /* 0x000000993e03c224 */ /* 0x002fe200078e020c */
[----:B------:R-:W-:Y:S04]  /*35b0*/  BSSY B1, `(.L_x_108) ;  /* 0x0000006000017945 */ /* 0x000fe80003800000 */
[----:B------:R1:W-:Y:S01]  /*35c0*/  @!P4 STG.E.U8 desc[UR36][R6.64+0x48], R3 ;  /* 0x000048030600c986 */ /* 0x0003e2000c101124 */
[----:B------:R-:W-:Y:S05]  /*35d0*/  @P3 BRA `(.L_x_109) ;  /* 0x00000000000c3947 */ /* 0x000fea0003800000 */
[----:B--2---:R-:W1:Y:S02]  /*35e0*/  LDG.E.U8 R155, desc[UR36][R10.64+0x49] ;  /* 0x000049240a9b7981 */ /* 0x004e64000c1e1100 */
[----:B-1----:R-:W-:-:S05]  /*35f0*/  PRMT R3, R155, 0x8880, RZ ;  /* 0x000088809b037816 */ /* 0x002fca00000000ff */
[----:B------:R-:W-:-:S07]  /*3600*/  IMAD R12, R3, R154, RZ ;  /* 0x0000009a030c7224 */ /* 0x000fce00078e02ff */
.L_x_109:
[----:B------:R-:W-:Y:S05]  /*3610*/  BSYNC B1 ;  /* 0x0000000000017941 */ /* 0x000fea0003800000 */
.L_x_108:
[----:B------:R-:W-:Y:S01]  /*3620*/  @!P3 IMAD R63, R63, R153, R12 ;  /* 0x000000993f3fb224 */ /* 0x000fe200078e020c */
[----:B------:R-:W-:Y:S04]  /*3630*/  BSSY B1, `(.L_x_110) ;  /* 0x0000006000017945 */ /* 0x000fe80003800000 */
[----:B------:R0:W-:Y:S01]  /*3640*/  @!P3 STG.E.U8 desc[UR36][R6.64+0x49], R63 ;  /* 0x0000493f0600b986 */ /* 0x0001e2000c101124 */
[----:B------:R-:W-:Y:S05]  /*3650*/  @P5 BRA `(.L_x_111) ;  /* 0x00000000000c5947 */ /* 0x000fea0003800000 */
[----:B--2---:R-:W1:Y:S02]  /*3660*/  LDG.E.U8 R155, desc[UR36][R8.64+0x50] ;  /* 0x00005024089b7981 */ /* 0x004e64000c1e1100 */
[----:B-1----:R-:W-:-:S05]  /*3670*/  PRMT R3, R155, 0x8880, RZ ;  /* 0x000088809b037816 */ /* 0x002fca00000000ff */
[----:B------:R-:W-:-:S07]  /*3680*/  IMAD R12, R3, R154, RZ ;  /* 0x0000009a030c7224 */ /* 0x000fce00078e02ff */
.L_x_111:
[----:B------:R-:W-:Y:S05]  /*3690*/  BSYNC B1 ;  /* 0x0000000000017941 */ /* 0x000fea0003800000 */
.L_x_110:
[----:B-1----:R-:W-:Y:S01]  /*36a0*/  @!P5 IMAD R3, R64, R153, R12 ;  /* 0x000000994003d224 */ /* 0x002fe200078e020c */
[----:B------:R-:W-:Y:S04]  /*36b0*/  BSSY B1, `(.L_x_112) ;  /* 0x0000006000017945 */ /* 0x000fe80003800000 */
[----:B------:R1:W-:Y:S01]  /*36c0*/  @!P5 STG.E.U8 desc[UR36][R4.64+0x50], R3 ;  /* 0x000050030400d986 */ /* 0x0003e2000c101124 */
[----:B------:R-:W-:Y:S05]  /*36d0*/  @P2 BRA `(.L_x_113) ;  /* 0x00000000000c2947 */ /* 0x000fea0003800000 */
[----:B--2---:R-:W1:Y:S02]  /*36e0*/  LDG.E.U8 R155, desc[UR36][R8.64+0x51] ;  /* 0x00005124089b7981 */ /* 0x004e64000c1e1100 */
[----:B-1----:R-:W-:-:S05]  /*36f0*/  PRMT R3, R155, 0x8880, RZ ;  /* 0x000088809b037816 */ /* 0x002fca00000000ff */
[----:B------:R-:W-:-:S07]  /*3700*/  IMAD R12, R3, R154, RZ ;  /* 0x0000009a030c7224 */ /* 0x000fce00078e02ff */
.L_x_113:
[----:B------:R-:W-:Y:S05]  /*3710*/  BSYNC B1 ;  /* 0x0000000000017941 */ /* 0x000fea0003800000 */
.L_x_112:
        /* <DEDUP_REMOVED lines=11> */
.L_x_115:
[----:B------:R-:W-:Y:S05]  /*37d0*/  BSYNC B1 ;  /* 0x0000000000017941 */ /* 0x000fea0003800000 */
.L_x_114:
[----:B-1----:R-:W-:Y:S01]  /*37e0*/  @!P4 IMAD R3, R66, R153, R12 ;  /* 0x000000994203c224 */ /* 0x002fe200078e020c */
[----:B------:R-:W-:Y:S04]  /*37f0*/  BSSY B1, `(.L_x_116) ;  /* 0x0000006000017945 */ /* 0x000fe80003800000 */
[----:B------:R1:W-:Y:S01]  /*3800*/  @!P4 STG.E.U8 desc[UR36][R6.64+0x50], R3 ;  /* 0x000050030600c986 */ /* 0x0003e2000c101124 */
[----:B------:R-:W-:Y:S05]  /*3810*/  @P3 BRA `(.L_x_117) ;  /* 0x00000000000c3947 */ /* 0x000fea0003800000 */
[----:B--2---:R-:W1:Y:S02]  /*3820*/  LDG.E.U8 R155, desc[UR36][R10.64+0x51] ;  /* 0x000051240a9b7981 */ /* 0x004e64000c1e1100 */
[----:B-1----:R-:W-:-:S05]  /*3830*/  PRMT R3, R155, 0x8880, RZ ;  /* 0x000088809b037816 */ /* 0x002fca00000000ff */
[----:B------:R-:W-:-:S07]  /*3840*/  IMAD R12, R3, R154, RZ ;  /* 0x0000009a030c7224 */ /* 0x000fce00078e02ff */
.L_x_117:
[----:B------:R-:W-:Y:S05]  /*3850*/  BSYNC B1 ;  /* 0x0000000000017941 */ /* 0x000fea0003800000 */
.L_x_116:
[----:B------:R-:W-:Y:S01]  /*3860*/  @!P3 IMAD R67, R67, R153, R12 ;  /* 0x000000994343b224 */ /* 0x000fe200078e020c */
[----:B------:R-:W-:Y:S04]  /*3870*/  BSSY B1, `(.L_x_118) ;  /* 0x0000006000017945 */ /* 0x000fe80003800000 */
[----:B------:R0:W-:Y:S01]  /*3880*/  @!P3 STG.E.U8 desc[UR36][R6.64+0x51], R67 ;  /* 0x000051430600b986 */ /* 0x0001e2000c101124 */
[----:B------:R-:W-:Y:S05]  /*3890*/  @P5 BRA `(.L_x_119) ;  /* 0x00000000000c5947 */ /* 0x000fea0003800000 */
[----:B--2---:R-:W1:Y:S02]  /*38a0*/  LDG.E.U8 R155, desc[UR36][R8.64+0x58] ;  /* 0x00005824089b7981 */ /* 0x004e64000c1e1100 */
[----:B-1----:R-:W-:-:S05]  /*38b0*/  PRMT R3, R155, 0x8880, RZ ;  /* 0x000088809b037816 */ /* 0x002fca00000000ff */
[----:B------:R-:W-:-:S07]  /*38c0*/  IMAD R12, R3, R154, RZ ;  /* 0x0000009a030c7224 */ /* 0x000fce00078e02ff */
.L_x_119:
[----:B------:R-:W-:Y:S05]  /*38d0*/  BSYNC B1 ;  /* 0x0000000000017941 */ /* 0x000fea0003800000 */
.L_x_118:
[----:B-1----:R-:W-:Y:S01]  /*38e0*/  @!P5 IMAD R3, R68, R153, R12 ;  /* 0x000000994403d224 */ /* 0x002fe200078e020c */
[----:B------:R-:W-:Y:S04]  /*38f0*/  BSSY B1, `(.L_x_120) ;  /* 0x0000006000017945 */ /* 0x000fe80003800000 */
[----:B------:R1:W-:Y:S01]  /*3900*/  @!P5 STG.E.U8 desc[UR36][R4.64+0x58], R3 ;  /* 0x000058030400d986 */ /* 0x0003e2000c101124 */
[----:B------:R-:W-:Y:S05]  /*3910*/  @P2 BRA `(.L_x_121) ;  /* 0x00000000000c2947 */ /* 0x000fea0003800000 */
[----:B--2---:R-:W1:Y:S02]  /*3920*/  LDG.E.U8 R155, desc[UR36][R8.64+0x59] ;  /* 0x00005924089b7981 */ /* 0x004e64000c1e1100 */
[----:B-1----:R-:W-:-:S05]  /*3930*/  PRMT R3, R155, 0x8880, RZ ;  /* 0x000088809b037816 */ /* 0x002fca00000000ff */
[----:B------:R-:W-:-:S07]  /*3940*/  IMAD R12, R3, R154, RZ ;  /* 0x0000009a030c7224 */ /* 0x000fce00078e02ff */
.L_x_121:
[----:B------:R-:W-:Y:S05]  /*3950*/  BSYNC B1 ;  /* 0x0000000000017941 */ /* 0x000fea0003800000 */
.L_x_120:
        /* <DEDUP_REMOVED lines=11> */
.L_x_123:
[----:B------:R-:W-:Y:S05]  /*3a10*/  BSYNC B1 ;  /* 0x0000000000017941 */ /* 0x000fea0003800000 */
.L_x_122:
[----:B-1----:R-:W-:Y:S01]  /*3a20*/  @!P4 IMAD R3, R70, R153, R12 ;  /* 0x000000994603c224 */ /* 0x002fe200078e020c */
[----:B------:R-:W-:Y:S04]  /*3a30*/  BSSY B1, `(.L_x_124) ;  /* 0x0000006000017945 */ /* 0x000fe80003800000 */
[----:B------:R1:W-:Y:S01]  /*3a40*/  @!P4 STG.E.U8 desc[UR36][R6.64+0x58], R3 ;  /* 0x000058030600c986 */ /* 0x0003e2000c101124 */
[----:B------:R-:W-:Y:S05]  /*3a50*/  @P3 BRA `(.L_x_125) ;  /* 0x00000000000c3947 */ /* 0x000fea0003800000 */
[----:B--2---:R-:W1:Y:S02]  /*3a60*/  LDG.E.U8 R155, desc[UR36][R10.64+0x59] ;  /* 0x000059240a9b7981 */ /* 0x004e64000c1e1100 */
[----:B-1----:R-:W-:-:S05]  /*3a70*/  PRMT R3, R155, 0x8880, RZ ;  /* 0x000088809b037816 */ /* 0x002fca00000000ff */
[----:B------:R-:W-:-:S07]  /*3a80*/  IMAD R12, R3, R154, RZ ;  /* 0x0000009a030c7224 */ /* 0x000fce00078e02ff */
.L_x_125:
[----:B------:R-:W-:Y:S05]  /*3a90*/  BSYNC B1 ;  /* 0x0000000000017941 */ /* 0x000fea0003800000 */
.L_x_124:
[----:B------:R-:W-:Y:S01]  /*3aa0*/  @!P3 IMAD R71, R71, R153, R12 ;  /* 0x000000994747b224 */ /* 0x000fe200078e020c */
[----:B------:R-:W-:Y:S04]  /*3ab0*/  BSSY B1, `(.L_x_126) ;  /* 0x0000006000017945 */ /* 0x000fe80003800000 */
[----:B------:R0:W-:Y:S01]  /*3ac0*/  @!P3 STG.E.U8 desc[UR36][R6.64+0x59], R71 ;  /* 0x000059470600b986 */ /* 0x0001e2000c101124 */
[----:B------:R-:W-:Y:S05]  /*3ad0*/  @P5 BRA `(.L_x_127) ;  /* 0x00000000000c5947 */ /* 0x000fea0003800000 */
[----:B--2---:R-:W1:Y:S02]  /*3ae0*/  LDG.E.U8 R155, desc[UR36][R8.64+0x60] ;  /* 0x00006024089b7981 */ /* 0x004e64000c1e1100 */
[----:B-1----:R-:W-:-:S05]  /*3af0*/  PRMT R3, R155, 0x8880, RZ ;  /* 0x000088809b037816 */ /* 0x002fca00000000ff */
[----:B------:R-:W-:-:S07]  /*3b00*/  IMAD R12, R3, R154, RZ ;  /* 0x0000009a030c7224 */ /* 0x000fce00078e02ff */
.L_x_127:
[----:B------:R-:W-:Y:S05]  /*3b10*/  BSYNC B1 ;  /* 0x0000000000017941 */ /* 0x000fea0003800000 */
.L_x_126:
[----:B-1----:R-:W-:Y:S01]  /*3b20*/  @!P5 IMAD R3, R72, R153, R12 ;  /* 0x000000994803d224 */ /* 0x002fe200078e020c */
[----:B------:R-:W-:Y:S04]  /*3b30*/  BSSY B1, `(.L_x_128) ;  /* 0x0000006000017945 */ /* 0x000fe80003800000 */
[----:B------:R1:W-:Y:S01]  /*3b40*/  @!P5 STG.E.U8 desc[UR36][R4.64+0x60], R3 ;  /* 0x000060030400d986 */ /* 0x0003e2000c101124 */
[----:B------:R-:W-:Y:S05]  /*3b50*/  @P2 BRA `(.L_x_129) ;  /* 0x00000000000c2947 */ /* 0x000fea0003800000 */
[----:B--2---:R-:W1:Y:S02]  /*3b60*/  LDG.E.U8 R155, desc[UR36][R8.64+0x61] ;  /* 0x00006124089b7981 */ /* 0x004e64000c1e1100 */
[----:B-1----:R-:W-:-:S05]  /*3b70*/  PRMT R3, R155, 0x8880, RZ ;  /* 0x000088809b037816 */ /* 0x002fca00000000ff */
[----:B------:R-:W-:-:S07]  /*3b80*/  IMAD R12, R3, R154, RZ ;  /* 0x0000009a030c7224 */ /* 0x000fce00078e02ff */
.L_x_129:
[----:B------:R-:W-:Y:S05]  /*3b90*/  BSYNC B1 ;  /* 0x0000000000017941 */ /* 0x000fea0003800000 */
.L_x_128:
        /* <DEDUP_REMOVED lines=11> */
.L_x_131:
[----:B------:R-:W-:Y:S05]  /*3c50*/  BSYNC B1 ;  /* 0x0000000000017941 */ /* 0x000fea0003800000 */
.L_x_130:
[----:B-1----:R-:W-:Y:S01]  /*3c60*/  @!P4 IMAD R3, R74, R153, R12 ;  /* 0x000000994a03c224 */ /* 0x002fe200078e020c */
[----:B------:R-:W-:Y:S04]  /*3c70*/  BSSY B1, `(.L_x_132) ;  /* 0x0000006000017945 */ /* 0x000fe80003800000 */
[----:B------:R1:W-:Y:S01]  /*3c80*/  @!P4 STG.E.U8 desc[UR36][R6.64+0x60], R3 ;  /* 0x000060030600c986 */ /* 0x0003e2000c101124 */
[----:B------:R-:W-:Y:S05]  /*3c90*/  @P3 BRA `(.L_x_133) ;  /* 0x00000000000c3947 */ /* 0x000fea0003800000 */
[----:B--2---:R-:W1:Y:S02]  /*3ca0*/  LDG.E.U8 R155, desc[UR36][R10.64+0x61] ;  /* 0x000061240a9b7981 */ /* 0x004e64000c1e1100 */
[----:B-1----:R-:W-:-:S05]  /*3cb0*/  PRMT R3, R155, 0x8880, RZ ;  /* 0x000088809b037816 */ /* 0x002fca00000000ff */
[----:B------:R-:W-:-:S07]  /*3cc0*/  IMAD R12, R3, R154, RZ ;  /* 0x0000009a030c7224 */ /* 0x000fce00078e02ff */
.L_x_133:
[----:B------:R-:W-:Y:S05]  /*3cd0*/  BSYNC B1 ;  /* 0x0000000000017941 */ /* 0x000fea0003800000 */
.L_x_132:
[----:B------:R-:W-:Y:S01]  /*3ce0*/  @!P3 IMAD R75, R75, R153, R12 ;  /* 0x000000994b4bb224 */ /* 0x000fe200078e020c */
[----:B------:R-:W-:Y:S04]  /*3cf0*/  BSSY B1, `(.L_x_134) ;  /* 0x0000006000017945 */ /* 0x000fe80003800000 */
[----:B------:R0:W-:Y:S01]  /*3d00*/  @!P3 STG.E.U8 desc[UR36][R6.64+0x61], R75 ;  /* 0x0000614b0600b986 */ /* 0x0001e2000c101124 */
[----:B------:R-:W-:Y:S05]  /*3d10*/  @P5 BRA `(.L_x_135) ;  /* 0x00000000000c5947 */ /* 0x000fea0003800000 */
[----:B--2---:R-:W1:Y:S02]  /*3d20*/  LDG.E.U8 R155, desc[UR36][R8.64+0x68] ;  /* 0x00006824089b7981 */ /* 0x004e64000c1e1100 */
[----:B-1----:R-:W-:-:S05]  /*3d30*/  PRMT R3, R155, 0x8880, RZ ;  /* 0x000088809b037816 */ /* 0x002fca00000000ff */
[----:B------:R-:W-:-:S07]  /*3d40*/  IMAD R12, R3, R154, RZ ;  /* 0x0000009a030c7224 */ /* 0x000fce00078e02ff */
.L_x_135:
[----:B------:R-:W-:Y:S05]  /*3d50*/  BSYNC B1 ;  /* 0x0000000000017941 */ /* 0x000fea0003800000 */
.L_x_134:
[----:B-1----:R-:W-:Y:S01]  /*3d60*/  @!P5 IMAD R3, R76, R153, R12 ;  /* 0x000000994c03d224 */ /* 0x002fe200078e020c */
[----:B------:R-:W-:Y:S04]  /*3d70*/  BSSY B1, `(.L_x_136) ;  /* 0x0000006000017945 */ /* 0x000fe80003800000 */
[----:B------:R1:W-:Y:S01]  /*3d80*/  @!P5 STG.E.U8 desc[UR36][R4.64+0x68], R3 ;  /* 0x000068030400d986 */ /* 0x0003e2000c101124 */
[----:B------:R-:W-:Y:S05]  /*3d90*/  @P2 BRA `(.L_x_137) ;  /* 0x00000000000c2947 */ /* 0x000fea0003800000 */
[----:B--2---:R-:W1:Y:S02]  /*3da0*/  LDG.E.U8 R155, desc[UR36][R8.64+0x69] ;  /* 0x00006924089b7981 */ /* 0x004e64000c1e1100 */
[----:B-1----:R-:W-:-:S05]  /*3db0*/  PRMT R3, R155, 0x8880, RZ ;  /* 0x000088809b037816 */ /* 0x002fca00000000ff */
[----:B------:R-:W-:-:S07]  /*3dc0*/  IMAD R12, R3, R154, RZ ;  /* 0x0000009a030c7224 */ /* 0x000fce00078e02ff */
.L_x_137:
[----:B------:R-:W-:Y:S05]  /*3dd0*/  BSYNC B1 ;  /* 0x0000000000017941 */ /* 0x000fea0003800000 */
.L_x_136:
        /* <DEDUP_REMOVED lines=11> */
.L_x_139:
[----:B------:R-:W-:Y:S05]  /*3e90*/  BSYNC B1 ;  /* 0x0000000000017941 */ /* 0x000fea0003800000 */
.L_x_138:
[----:B-1----:R-:W-:Y:S01]  /*3ea0*/  @!P4 IMAD R3, R78, R153, R12 ;  /* 0x000000994e03c224 */ /* 0x002fe200078e020c */
[----:B------:R-:W-:Y:S04]  /*3eb0*/  BSSY B1, `(.L_x_140) ;  /* 0x0000006000017945 */ /* 0x000fe80003800000 */
[----:B------:R1:W-:Y:S01]  /*3ec0*/  @!P4 STG.E.U8 desc[UR36][R6.64+0x68], R3 ;  /* 0x000068030600c986 */ /* 0x0003e2000c101124 */
[----:B------:R-:W-:Y:S05]  /*3ed0*/  @P3 BRA `(.L_x_141) ;  /* 0x00000000000c3947 */ /* 0x000fea0003800000 */
[----:B--2---:R-:W1:Y:S02]  /*3ee0*/  LDG.E.U8 R155, desc[UR36][R10.64+0x69] ;  /* 0x000069240a9b7981 */ /* 0x004e64000c1e1100 */
[----:B-1----:R-:W-:-:S05]  /*3ef0*/  PRMT R3, R155, 0x8880, RZ ;  /* 0x000088809b037816 */ /* 0x002fca00000000ff */
[----:B------:R-:W-:-:S07]  /*3f00*/  IMAD R12, R3, R154, RZ ;  /* 0x0000009a030c7224 */ /* 0x000fce00078e02ff */
.L_x_141:
[----:B------:R-:W-:Y:S05]  /*3f10*/  BSYNC B1 ;  /* 0x0000000000017941 */ /* 0x000fea0003800000 */
.L_x_140:
[----:B------:R-:W-:Y:S01]  /*3f20*/  @!P3 IMAD R79, R79, R153, R12 ;  /* 0x000000994f4fb224 */ /* 0x000fe200078e020c */
[----:B------:R-:W-:Y:S04]  /*3f30*/  BSSY B1, `(.L_x_142) ;  /* 0x0000006000017945 */ /* 0x000fe80003800000 */
[----:B------:R0:W-:Y:S01]  /*3f40*/  @!P3 STG.E.U8 desc[UR36][R6.64+0x69], R79 ;  /* 0x0000694f0600b986 */ /* 0x0001e2000c101124 */
[----:B------:R-:W-:Y:S05]  /*3f50*/  @P5 BRA `(.L_x_143) ;  /* 0x00000000000c5947 */ /* 0x000fea0003800000 */
[----:B--2---:R-:W1:Y:S02]  /*3f60*/  LDG.E.U8 R155, desc[UR36][R8.64+0x70] ;  /* 0x00007024089b7981 */ /* 0x004e64000c1e1100 */
[----:B-1----:R-:W-:-:S05]  /*3f70*/  PRMT R3, R155, 0x8880, RZ ;  /* 0x000088809b037816 */ /* 0x002fca00000000ff */
[----:B------:R-:W-:-:S07]  /*3f80*/  IMAD R12, R3, R154, RZ ;  /* 0x0000009a030c7224 */ /* 0x000fce00078e02ff */
.L_x_143:
[----:B------:R-:W-:Y:S05]  /*3f90*/  BSYNC B1 ;  /* 0x0000000000017941 */ /* 0x000fea0003800000 */
.L_x_142:
[----:B-1----:R-:W-:Y:S01]  /*3fa0*/  @!P5 IMAD R3, R80, R153, R12 ;  /* 0x000000995003d224 */ /* 0x002fe200078e020c */
[----:B------:R-:W-:Y:S04]  /*3fb0*/  BSSY B1, `(.L_x_144) ;  /* 0x0000006000017945 */ /* 0x000fe80003800000 */
[----:B------:R1:W-:Y:S01]  /*3fc0*/  @!P5 STG.E.U8 desc[UR36][R4.64+0x70], R3 ;  /* 0x000070030400d986 */ /* 0x0003e2000c101124 */
[----:B------:R-:W-:Y:S05]  /*3fd0*/  @P2 BRA `(.L_x_145) ;  /* 0x00000000000c2947 */ /* 0x000fea0003800000 */
[----:B--2---:R-:W1:Y:S02]  /*3fe0*/  LDG.E.U8 R155, desc[UR36][R8.64+0x71] ;  /* 0x00007124089b7981 */ /* 0x004e64000c1e1100 */
[----:B-1----:R-:W-:-:S05]  /*3ff0*/  PRMT R3, R155, 0x8880, RZ ;  /* 0x000088809b037816 */ /* 0x002fca00000000ff */
[----:B------:R-:W-:-:S07]  /*4000*/  IMAD R12, R3, R154, RZ ;  /* 0x0000009a030c7224 */ /* 0x000fce00078e02ff */
.L_x_145:
[----:B------:R-:W-:Y:S05]  /*4010*/  BSYNC B1 ;  /* 0x0000000000017941 */ /* 0x000fea0003800000 */
.L_x_144:
        /* <DEDUP_REMOVED lines=11> */
.L_x_147:
[----:B------:R-:W-:Y:S05]  /*40d0*/  BSYNC B1 ;  /* 0x0000000000017941 */ /* 0x000fea0003800000 */
.L_x_146:
[----:B-1----:R-:W-:Y:S01]  /*40e0*/  @!P4 IMAD R3, R82, R153, R12 ;  /* 0x000000995203c224 */ /* 0x002fe200078e020c */
[----:B------:R-:W-:Y:S04]  /*40f0*/  BSSY B1, `(.L_x_148) ;  /* 0x0000006000017945 */ /* 0x000fe80003800000 */
[----:B------:R1:W-:Y:S01]  /*4100*/  @!P4 STG.E.U8 desc[UR36][R6.64+0x70], R3 ;  /* 0x000070030600c986 */ /* 0x0003e2000c101124 */
[----:B------:R-:W-:Y:S05]  /*4110*/  @P3 BRA `(.L_x_149) ;  /* 0x00000000000c3947 */ /* 0x000fea0003800000 */
[----:B--2---:R-:W1:Y:S02]  /*4120*/  LDG.E.U8 R155, desc[UR36][R10.64+0x71] ;  /* 0x000071240a9b7981 */ /* 0x004e64000c1e1100 */
[----:B-1----:R-:W-:-:S05]  /*4130*/  PRMT R3, R155, 0x8880, RZ ;  /* 0x000088809b037816 */ /* 0x002fca00000000ff */
[----:B------:R-:W-:-:S07]  /*4140*/  IMAD R12, R3, R154, RZ ;  /* 0x0000009a030c7224 */ /* 0x000fce00078e02ff */
.L_x_149:
[----:B------:R-:W-:Y:S05]  /*4150*/  BSYNC B1 ;  /* 0x0000000000017941 */ /* 0x000fea0003800000 */
.L_x_148:
[----:B------:R-:W-:Y:S01]  /*4160*/  @!P3 IMAD R83, R83, R153, R12 ;  /* 0x000000995353b224 */ /* 0x000fe200078e020c */
[----:B------:R-:W-:Y:S04]  /*4170*/  BSSY B1, `(.L_x_150) ;  /* 0x0000006000017945 */ /* 0x000fe80003800000 */
[----:B------:R0:W-:Y:S01]  /*4180*/  @!P3 STG.E.U8 desc[UR36][R6.64+0x71], R83 ;  /* 0x000071530600b986 */ /* 0x0001e2000c101124 */
[----:B------:R-:W-:Y:S05]  /*4190*/  @P5 BRA `(.L_x_151) ;  /* 0x00000000000c5947 */ /* 0x000fea0003800000 */
[----:B--2---:R-:W1:Y:S02]  /*41a0*/  LDG.E.U8 R155, desc[UR36][R8.64+0x78] ;  /* 0x00007824089b7981 */ /* 0x004e64000c1e1100 */
[----:B-1----:R-:W-:-:S05]  /*41b0*/  PRMT R3, R155, 0x8880, RZ ;  /* 0x000088809b037816 */ /* 0x002fca00000000ff */
[----:B------:R-:W-:-:S07]  /*41c0*/  IMAD R12, R3, R154, RZ ;  /* 0x0000009a030c7224 */ /* 0x000fce00078e02ff */
.L_x_151:
[----:B------:R-:W-:Y:S05]  /*41d0*/  BSYNC B1 ;  /* 0x0000000000017941 */ /* 0x000fea0003800000 */
.L_x_150:
[----:B-1----:R-:W-:Y:S01]  /*41e0*/  @!P5 IMAD R3, R84, R153, R12 ;  /* 0x000000995403d224 */ /* 0x002fe200078e020c */
[----:B------:R-:W-:Y:S04]  /*41f0*/  BSSY B1, `(.L_x_152) ;  /* 0x0000006000017945 */ /* 0x000fe80003800000 */
[----:B------:R1:W-:Y:S01]  /*4200*/  @!P5 STG.E.U8 desc[UR36][R4.64+0x78], R3 ;  /* 0x000078030400d986 */ /* 0x0003e2000c101124 */
[----:B------:R-:W-:Y:S05]  /*4210*/  @P2 BRA `(.L_x_153) ;  /* 0x00000000000c2947 */ /* 0x000fea0003800000 */
[----:B--2---:R-:W1:Y:S02]  /*4220*/  LDG.E.U8 R155, desc[UR36][R8.64+0x79] ;  /* 0x00007924089b7981 */ /* 0x004e64000c1e1100 */
[----:B-1----:R-:W-:-:S05]  /*4230*/  PRMT R3, R155, 0x8880, RZ ;  /* 0x000088809b037816 */ /* 0x002fca00000000ff */
[----:B------:R-:W-:-:S07]  /*4240*/  IMAD R12, R3, R154, RZ ;  /* 0x0000009a030c7224 */ /* 0x000fce00078e02ff */
.L_x_153:
[----:B------:R-:W-:Y:S05]  /*4250*/  BSYNC B1 ;  /* 0x0000000000017941 */ /* 0x000fea0003800000 */
.L_x_152:
        /* <DEDUP_REMOVED lines=11> */
.L_x_155:
[----:B------:R-:W-:Y:S05]  /*4310*/  BSYNC B1 ;  /* 0x0000000000017941 */ /* 0x000fea0003800000 */
.L_x_154:
[----:B-1----:R-:W-:Y:S01]  /*4320*/  @!P4 IMAD R3, R86, R153, R12 ;  /* 0x000000995603c224 */ /* 0x002fe200078e020c */
[----:B------:R-:W-:Y:S04]  /*4330*/  BSSY B1, `(.L_x_156) ;  /* 0x0000006000017945 */ /* 0x000fe80003800000 */
[----:B------:R1:W-:Y:S01]  /*4340*/  @!P4 STG.E.U8 desc[UR36][R6.64+0x78], R3 ;  /* 0x000078030600c986 */ /* 0x0003e2000c101124 */
[----:B------:R-:W-:Y:S05]  /*4350*/  @P3 BRA `(.L_x_157) ;  /* 0x00000000000c3947 */ /* 0x000fea0003800000 */
[----:B--2---:R-:W1:Y:S02]  /*4360*/  LDG.E.U8 R155, desc[UR36][R10.64+0x79] ;  /* 0x000079240a9b7981 */ /* 0x004e64000c1e1100 */
[----:B-1----:R-:W-:-:S05]  /*4370*/  PRMT R3, R155, 0x8880, RZ ;  /* 0x000088809b037816 */ /* 0x002fca00000000ff */
[----:B------:R-:W-:-:S07]  /*4380*/  IMAD R12, R3, R154, RZ ;  /* 0x0000009a030c7224 */ /* 0x000fce00078e02ff */
.L_x_157:
[----:B------:R-:W-:Y:S05]  /*4390*/  BSYNC B1 ;  /* 0x0000000000017941 */ /* 0x000fea0003800000 */
.L_x_156:
[----:B------:R-:W-:Y:S01]  /*43a0*/  @!P3 IMAD R87, R87, R153, R12 ;  /* 0x000000995757b224 */ /* 0x000fe200078e020c */
[----:B------:R-:W-:Y:S04]  /*43b0*/  BSSY B1, `(.L_x_158) ;  /* 0x0000006000017945 */ /* 0x000fe80003800000 */
[----:B------:R0:W-:Y:S01]  /*43c0*/  @!P3 STG.E.U8 desc[UR36][R6.64+0x79], R87 ;  /* 0x000079570600b986 */ /* 0x0001e2000c101124 */
[----:B------:R-:W-:Y:S05]  /*43d0*/  @P5 BRA `(.L_x_159) ;  /* 0x00000000000c5947 */ /* 0x000fea0003800000 */
[----:B--2---:R-:W1:Y:S02]  /*43e0*/  LDG.E.U8 R155, desc[UR36][R8.64+0x80] ;  /* 0x00008024089b7981 */ /* 0x004e64000c1e1100 */
[----:B-1----:R-:W-:-:S05]  /*43f0*/  PRMT R3, R155, 0x8880, RZ ;  /* 0x000088809b037816 */ /* 0x002fca00000000ff */
[----:B------:R-:W-:-:S07]  /*4400*/  IMAD R12, R3, R154, RZ ;  /* 0x0000009a030c7224 */ /* 0x000fce00078e02ff */
.L_x_159:
[----:B------:R-:W-:Y:S05]  /*4410*/  BSYNC B1 ;  /* 0x0000000000017941 */ /* 0x000fea0003800000 */
.L_x_158:
[----:B-1----:R-:W-:Y:S01]  /*4420*/  @!P5 IMAD R3, R88, R153, R12 ;  /* 0x000000995803d224 */ /* 0x002fe200078e020c */
[----:B------:R-:W-:Y:S04]  /*4430*/  BSSY B1, `(.L_x_160) ;  /* 0x0000006000017945 */ /* 0x000fe80003800000 */
[----:B------:R1:W-:Y:S01]  /*4440*/  @!P5 STG.E.U8 desc[UR36][R4.64+0x80], R3 ;  /* 0x000080030400d986 */ /* 0x0003e2000c101124 */
[----:B------:R-:W-:Y:S05]  /*4450*/  @P2 BRA `(.L_x_161) ;  /* 0x00000000000c2947 */ /* 0x000fea0003800000 */
[----:B--2---:R-:W1:Y:S02]  /*4460*/  LDG.E.U8 R155, desc[UR36][R8.64+0x81] ;  /* 0x00008124089b7981 */ /* 0x004e64000c1e1100 */
[----:B-1----:R-:W-:-:S05]  /*4470*/  PRMT R3, R155, 0x8880, RZ ;  /* 0x000088809b037816 */ /* 0x002fca00000000ff */
[----:B------:R-:W-:-:S07]  /*4480*/  IMAD R12, R3, R154, RZ ;  /* 0x0000009a030c7224 */ /* 0x000fce00078e02ff */
.L_x_161:
[----:B------:R-:W-:Y:S05]  /*4490*/  BSYNC B1 ;  /* 0x0000000000017941 */ /* 0x000fea0003800000 */
.L_x_160:
        /* <DEDUP_REMOVED lines=11> */
.L_x_163:
[----:B------:R-:W-:Y:S05]  /*4550*/  BSYNC B1 ;  /* 0x0000000000017941 */ /* 0x000fea0003800000 */
.L_x_162:
[----:B-1----:R-:W-:Y:S01]  /*4560*/  @!P4 IMAD R3, R90, R153, R12 ;  /* 0x000000995a03c224 */ /* 0x002fe200078e020c */
[----:B------:R-:W-:Y:S04]  /*4570*/  BSSY B1, `(.L_x_164) ;  /* 0x0000006000017945 */ /* 0x000fe80003800000 */
[----:B------:R1:W-:Y:S01]  /*4580*/  @!P4 STG.E.U8 desc[UR36][R6.64+0x80], R3 ;  /* 0x000080030600c986 */ /* 0x0003e2000c101124 */
[----:B------:R-:W-:Y:S05]  /*4590*/  @P3 BRA `(.L_x_165) ;  /* 0x00000000000c3947 */ /* 0x000fea0003800000 */
[----:B--2---:R-:W1:Y:S02]  /*45a0*/  LDG.E.U8 R155, desc[UR36][R10.64+0x81] ;  /* 0x000081240a9b7981 */ /* 0x004e64000c1e1100 */
[----:B-1----:R-:W-:-:S05]  /*45b0*/  PRMT R3, R155, 0x8880, RZ ;  /* 0x000088809b037816 */ /* 0x002fca00000000ff */
[----:B------:R-:W-:-:S07]  /*45c0*/  IMAD R12, R3, R154, RZ ;  /* 0x0000009a030c7224 */ /* 0x000fce00078e02ff */
.L_x_165:
[----:B------:R-:W-:Y:S05]  /*45d0*/  BSYNC B1 ;  /* 0x0000000000017941 */ /* 0x000fea0003800000 */
.L_x_164:
[----:B------:R-:W-:Y:S01]  /*45e0*/  @!P3 IMAD R91, R91, R153, R12 ;  /* 0x000000995b5bb224 */ /* 0x000fe200078e020c */
[----:B------:R-:W-:Y:S04]  /*45f0*/  BSSY B1, `(.L_x_166) ;  /* 0x0000006000017945 */ /* 0x000fe80003800000 */
[----:B------:R0:W-:Y:S01]  /*4600*/  @!P3 STG.E.U8 desc[UR36][R6.64+0x81], R91 ;  /* 0x0000815b0600b986 */ /* 0x0001e2000c101124 */
[----:B------:R-:W-:Y:S05]  /*4610*/  @P5 BRA `(.L_x_167) ;  /* 0x00000000000c5947 */ /* 0x000fea0003800000 */
[----:B--2---:R-:W1:Y:S02]  /*4620*/  LDG.E.U8 R155, desc[UR36][R8.64+0x88] ;  /* 0x00008824089b7981 */ /* 0x004e64000c1e1100 */
[----:B-1----:R-:W-:-:S05]  /*4630*/  PRMT R3, R155, 0x8880, RZ ;  /* 0x000088809b037816 */ /* 0x002fca00000000ff */
[----:B------:R-:W-:-:S07]  /*4640*/  IMAD R12, R3, R154, RZ ;  /* 0x0000009a030c7224 */ /* 0x000fce00078e02ff */
.L_x_167:
[----:B------:R-:W-:Y:S05]  /*4650*/  BSYNC B1 ;  /* 0x0000000000017941 */ /* 0x000fea0003800000 */
.L_x_166:
[----:B-1----:R-:W-:Y:S01]  /*4660*/  @!P5 IMAD R3, R92, R153, R12 ;  /* 0x000000995c03d224 */ /* 0x002fe200078e020c */
[----:B------:R-:W-:Y:S04]  /*4670*/  BSSY B1, `(.L_x_168) ;  /* 0x0000006000017945 */ /* 0x000fe80003800000 */
[----:B------:R1:W-:Y:S01]  /*4680*/  @!P5 STG.E.U8 desc[UR36][R4.64+0x88], R3 ;  /* 0x000088030400d986 */ /* 0x0003e2000c101124 */
[----:B------:R-:W-:Y:S05]  /*4690*/  @P2 BRA `(.L_x_169) ;  /* 0x00000000000c2947 */ /* 0x000fea0003800000 */
[----:B--2---:R-:W1:Y:S02]  /*46a0*/  LDG.E.U8 R155, desc[UR36][R8.64+0x89] ;  /* 0x00008924089b7981 */ /* 0x004e64000c1e1100 */
[----:B-1----:R-:W-:-:S05]  /*46b0*/  PRMT R3, R155, 0x8880, RZ ;  /* 0x000088809b037816 */ /* 0x002fca00000000ff */
[----:B------:R-:W-:-:S07]  /*46c0*/  IMAD R12, R3, R154, RZ ;  /* 0x0000009a030c7224 */ /* 0x000fce00078e02ff */
.L_x_169:
[----:B------:R-:W-:Y:S05]  /*46d0*/  BSYNC B1 ;  /* 0x0000000000017941 */ /* 0x000fea0003800000 */
.L_x_168:
        /* <DEDUP_REMOVED lines=11> */
.L_x_171:
[----:B------:R-:W-:Y:S05]  /*4790*/  BSYNC B1 ;  /* 0x0000000000017941 */ /* 0x000fea0003800000 */
.L_x_170:
[----:B-1----:R-:W-:Y:S01]  /*47a0*/  @!P4 IMAD R3, R94, R153, R12 ;  /* 0x000000995e03c224 */ /* 0x002fe200078e020c */
[----:B------:R-:W-:Y:S04]  /*47b0*/  BSSY B1, `(.L_x_172) ;  /* 0x0000006000017945 */ /* 0x000fe80003800000 */
[----:B------:R1:W-:Y:S01]  /*47c0*/  @!P4 STG.E.U8 desc[UR36][R6.64+0x88], R3 ;  /* 0x000088030600c986 */ /* 0x0003e2000c101124 */
[----:B------:R-:W-:Y:S05]  /*47d0*/  @P3 BRA `(.L_x_173) ;  /* 0x00000000000c3947 */ /* 0x000fea0003800000 */
[----:B--2---:R-:W1:Y:S02]  /*47e0*/  LDG.E.U8 R155, desc[UR36][R10.64+0x89] ;  /* 0x000089240a9b7981 */ /* 0x004e64000c1e1100 */
[----:B-1----:R-:W-:-:S05]  /*47f0*/  PRMT R3, R155, 0x8880, RZ ;  /* 0x000088809b037816 */ /* 0x002fca00000000ff */
[----:B------:R-:W-:-:S07]  /*4800*/  IMAD R12, R3, R154, RZ ;  /* 0x0000009a030c7224 */ /* 0x000fce00078e02ff */
.L_x_173:
[----:B------:R-:W-:Y:S05]  /*4810*/  BSYNC B1 ;  /* 0x0000000000017941 */ /* 0x000fea0003800000 */
.L_x_172:
[----:B------:R-:W-:Y:S01]  /*4820*/  @!P3 IMAD R95, R95, R153, R12 ;  /* 0x000000995f5fb224 */ /* 0x000fe200078e020c */
[----:B------:R-:W-:Y:S04]  /*4830*/  BSSY B1, `(.L_x_174) ;  /* 0x0000006000017945 */ /* 0x000fe80003800000 */
[----:B------:R0:W-:Y:S01]  /*4840*/  @!P3 STG.E.U8 desc[UR36][R6.64+0x89], R95 ;  /* 0x0000895f0600b986 */ /* 0x0001e2000c101124 */
[----:B------:R-:W-:Y:S05]  /*4850*/  @P5 BRA `(.L_x_175) ;  /* 0x00000000000c5947 */ /* 0x000fea0003800000 */
[----:B--2---:R-:W1:Y:S02]  /*4860*/  LDG.E.U8 R155, desc[UR36][R8.64+0x90] ;  /* 0x00009024089b7981 */ /* 0x004e64000c1e1100 */
[----:B-1----:R-:W-:-:S05]  /*4870*/  PRMT R3, R155, 0x8880, RZ ;  /* 0x000088809b037816 */ /* 0x002fca00000000ff */
[----:B------:R-:W-:-:S07]  /*4880*/  IMAD R12, R3, R154, RZ ;  /* 0x0000009a030c7224 */ /* 0x000fce00078e02ff */
.L_x_175:
[----:B------:R-:W-:Y:S05]  /*4890*/  BSYNC B1 ;  /* 0x0000000000017941 */ /* 0x000fea0003800000 */
.L_x_174:
[----:B-1----:R-:W-:Y:S01]  /*48a0*/  @!P5 IMAD R3, R96, R153, R12 ;  /* 0x000000996003d224 */ /* 0x002fe200078e020c */
[----:B------:R-:W-:Y:S04]  /*48b0*/  BSSY B1, `(.L_x_176) ;  /* 0x0000006000017945 */ /* 0x000fe80003800000 */
[----:B------:R1:W-:Y:S01]  /*48c0*/  @!P5 STG.E.U8 desc[UR36][R4.64+0x90], R3 ;  /* 0x000090030400d986 */ /* 0x0003e2000c101124 */
[----:B------:R-:W-:Y:S05]  /*48d0*/  @P2 BRA `(.L_x_177) ;  /* 0x00000000000c2947 */ /* 0x000fea0003800000 */
[----:B--2---:R-:W1:Y:S02]  /*48e0*/  LDG.E.U8 R155, desc[UR36][R8.64+0x91] ;  /* 0x00009124089b7981 */ /* 0x004e64000c1e1100 */
[----:B-1----:R-:W-:-:S05]  /*48f0*/  PRMT R3, R155, 0x8880, RZ ;  /* 0x000088809b037816 */ /* 0x002fca00000000ff */
[----:B------:R-:W-:-:S07]  /*4900*/  IMAD R12, R3, R154, RZ ;  /* 0x0000009a030c7224 */ /* 0x000fce00078e02ff */
.L_x_177:
[----:B------:R-:W-:Y:S05]  /*4910*/  BSYNC B1 ;  /* 0x0000000000017941 */ /* 0x000fea0003800000 */
.L_x_176:
        /* <DEDUP_REMOVED lines=11> */
.L_x_179:
[----:B------:R-:W-:Y:S05]  /*49d0*/  BSYNC B1 ;  /* 0x0000000000017941 */ /* 0x000fea0003800000 */
.L_x_178:
[----:B-1----:R-:W-:Y:S01]  /*49e0*/  @!P4 IMAD R3, R98, R153, R12 ;  /* 0x000000996203c224 */ /* 0x002fe200078e020c */
[----:B------:R-:W-:Y:S04]  /*49f0*/  BSSY B1, `(.L_x_180) ;  /* 0x0000006000017945 */ /* 0x000fe80003800000 */
[----:B------:R1:W-:Y:S01]  /*4a00*/  @!P4 STG.E.U8 desc[UR36][R6.64+0x90], R3 ;  /* 0x000090030600c986 */ /* 0x0003e2000c101124 */
[----:B------:R-:W-:Y:S05]  /*4a10*/  @P3 BRA `(.L_x_181) ;  /* 0x00000000000c3947 */ /* 0x000fea0003800000 */
[----:B--2---:R-:W1:Y:S02]  /*4a20*/  LDG.E.U8 R155, desc[UR36][R10.64+0x91] ;  /* 0x000091240a9b7981 */ /* 0x004e64000c1e1100 */
[----:B-1----:R-:W-:-:S05]  /*4a30*/  PRMT R3, R155, 0x8880, RZ ;  /* 0x000088809b037816 */ /* 0x002fca00000000ff */
[----:B------:R-:W-:-:S07]  /*4a40*/  IMAD R12, R3, R154, RZ ;  /* 0x0000009a030c7224 */ /* 0x000fce00078e02ff */
.L_x_181:
[----:B------:R-:W-:Y:S05]  /*4a50*/  BSYNC B1 ;  /* 0x0000000000017941 */ /* 0x000fea0003800000 */
.L_x_180:
[----:B------:R-:W-:Y:S01]  /*4a60*/  @!P3 IMAD R99, R99, R153, R12 ;  /* 0x000000996363b224 */ /* 0x000fe200078e020c */
[----:B------:R-:W-:Y:S04]  /*4a70*/  BSSY B1, `(.L_x_182) ;  /* 0x0000006000017945 */ /* 0x000fe80003800000 */
[----:B------:R0:W-:Y:S01]  /*4a80*/  @!P3 STG.E.U8 desc[UR36][R6.64+0x91], R99 ;  /* 0x000091630600b986 */ /* 0x0001e2000c101124 */
[----:B------:R-:W-:Y:S05]  /*4a90*/  @P5 BRA `(.L_x_183) ;  /* 0x00000000000c5947 */ /* 0x000fea0003800000 */
[----:B--2---:R-:W1:Y:S02]  /*4aa0*/  LDG.E.U8 R155, desc[UR36][R8.64+0x98] ;  /* 0x00009824089b7981 */ /* 0x004e64000c1e1100 */
[----:B-1----:R-:W-:-:S05]  /*4ab0*/  PRMT R3, R155, 0x8880, RZ ;  /* 0x000088809b037816 */ /* 0x002fca00000000ff */
[----:B------:R-:W-:-:S07]  /*4ac0*/  IMAD R12, R3, R154, RZ ;  /* 0x0000009a030c7224 */ /* 0x000fce00078e02ff */
.L_x_183:
[----:B------:R-:W-:Y:S05]  /*4ad0*/  BSYNC B1 ;  /* 0x0000000000017941 */ /* 0x000fea0003800000 */
.L_x_182:
[----:B-1----:R-:W-:Y:S01]  /*4ae0*/  @!P5 IMAD R3, R100, R153, R12 ;  /* 0x000000996403d224 */ /* 0x002fe200078e020c */
[----:B------:R-:W-:Y:S04]  /*4af0*/  BSSY B1, `(.L_x_184) ;  /* 0x0000006000017945 */ /* 0x000fe80003800000 */
[----:B------:R1:W-:Y:S01]  /*4b00*/  @!P5 STG.E.U8 desc[UR36][R4.64+0x98], R3 ;  /* 0x000098030400d986 */ /* 0x0003e2000c101124 */
[----:B------:R-:W-:Y:S05]  /*4b10*/  @P2 BRA `(.L_x_185) ;  /* 0x00000000000c2947 */ /* 0x000fea0003800000 */
[----:B--2---:R-:W1:Y:S02]  /*4b20*/  LDG.E.U8 R155, desc[UR36][R8.64+0x99] ;  /* 0x00009924089b7981 */ /* 0x004e64000c1e1100 */
[----:B-1----:R-:W-:-:S05]  /*4b30*/  PRMT R3, R155, 0x8880, RZ ;  /* 0x000088809b037816 */ /* 0x002fca00000000ff */
[----:B------:R-:W-:-:S07]  /*4b40*/  IMAD R12, R3, R154, RZ ;  /* 0x0000009a030c7224 */ /* 0x000fce00078e02ff */
.L_x_185:
[----:B------:R-:W-:Y:S05]  /*4b50*/  BSYNC B1 ;  /* 0x0000000000017941 */ /* 0x000fea0003800000 */
.L_x_184:
        /* <DEDUP_REMOVED lines=11> */
.L_x_187:
[----:B------:R-:W-:Y:S05]  /*4c10*/  BSYNC B1 ;  /* 0x0000000000017941 */ /* 0x000fea0003800000 */
.L_x_186:
[----:B-1----:R-:W-:Y:S01]  /*4c20*/  @!P4 IMAD R3, R102, R153, R12 ;  /* 0x000000996603c224 */ /* 0x002fe200078e020c */
[----:B------:R-:W-:Y:S04]  /*4c30*/  BSSY B1, `(.L_x_188) ;  /* 0x0000006000017945 */ /* 0x000fe80003800000 */
[----:B------:R1:W-:Y:S01]  /*4c40*/  @!P4 STG.E.U8 desc[UR36][R6.64+0x98], R3 ;  /* 0x000098030600c986 */ /* 0x0003e2000c101124 */
[----:B------:R-:W-:Y:S05]  /*4c50*/  @P3 BRA `(.L_x_189) ;  /* 0x00000000000c3947 */ /* 0x000fea0003800000 */
[----:B--2---:R-:W1:Y:S02]  /*4c60*/  LDG.E.U8 R155, desc[UR36][R10.64+0x99] ;  /* 0x000099240a9b7981 */ /* 0x004e64000c1e1100 */
[----:B-1----:R-:W-:-:S05]  /*4c70*/  PRMT R3, R155, 0x8880, RZ ;  /* 0x000088809b037816 */ /* 0x002fca00000000ff */
[----:B------:R-:W-:-:S07]  /*4c80*/  IMAD R12, R3, R154, RZ ;  /* 0x0000009a030c7224 */ /* 0x000fce00078e02ff */
.L_x_189:
[----:B------:R-:W-:Y:S05]  /*4c90*/  BSYNC B1 ;  /* 0x0000000000017941 */ /* 0x000fea0003800000 */
.L_x_188:
[----:B------:R-:W-:Y:S01]  /*4ca0*/  @!P3 IMAD R103, R103, R153, R12 ;  /* 0x000000996767b224 */ /* 0x000fe200078e020c */
[----:B------:R-:W-:Y:S04]  /*4cb0*/  BSSY B1, `(.L_x_190) ;  /* 0x0000006000017945 */ /* 0x000fe80003800000 */
[----:B------:R0:W-:Y:S01]  /*4cc0*/  @!P3 STG.E.U8 desc[UR36][R6.64+0x99], R103 ;  /* 0x000099670600b986 */ /* 0x0001e2000c101124 */
[----:B------:R-:W-:Y:S05]  /*4cd0*/  @P5 BRA `(.L_x_191) ;  /* 0x00000000000c5947 */ /* 0x000fea0003800000 */
[----:B--2---:R-:W1:Y:S02]  /*4ce0*/  LDG.E.U8 R155, desc[UR36][R8.64+0xa0] ;  /* 0x0000a024089b7981 */ /* 0x004e64000c1e1100 */
[----:B-1----:R-:W-:-:S05]  /*4cf0*/  PRMT R3, R155, 0x8880, RZ ;  /* 0x000088809b037816 */ /* 0x002fca00000000ff */
[----:B------:R-:W-:-:S07]  /*4d00*/  IMAD R12, R3, R154, RZ ;  /* 0x0000009a030c7224 */ /* 0x000fce00078e02ff */
.L_x_191:
[----:B------:R-:W-:Y:S05]  /*4d10*/  BSYNC B1 ;  /* 0x0000000000017941 */ /* 0x000fea0003800000 */
.L_x_190:
[----:B-1----:R-:W-:Y:S01]  /*4d20*/  @!P5 IMAD R3, R104, R153, R12 ;  /* 0x000000996803d224 */ /* 0x002fe200078e020c */
[----:B------:R-:W-:Y:S04]  /*4d30*/  BSSY B1, `(.L_x_192) ;  /* 0x0000006000017945 */ /* 0x000fe80003800000 */
[----:B------:R1:W-:Y:S01]  /*4d40*/  @!P5 STG.E.U8 desc[UR36][R4.64+0xa0], R3 ;  /* 0x0000a0030400d986 */ /* 0x0003e2000c101124 */
[----:B------:R-:W-:Y:S05]  /*4d50*/  @P2 BRA `(.L_x_193) ;  /* 0x00000000000c2947 */ /* 0x000fea0003800000 */
[----:B--2---:R-:W1:Y:S02]  /*4d60*/  LDG.E.U8 R155, desc[UR36][R8.64+0xa1] ;  /* 0x0000a124089b7981 */ /* 0x004e64000c1e1100 */
[----:B-1----:R-:W-:-:S05]  /*4d70*/  PRMT R3, R155, 0x8880, RZ ;  /* 0x000088809b037816 */ /* 0x002fca00000000ff */
[----:B------:R-:W-:-:S07]  /*4d80*/  IMAD R12, R3, R154, RZ ;  /* 0x0000009a030c7224 */ /* 0x000fce00078e02ff */
.L_x_193:
[----:B------:R-:W-:Y:S05]  /*4d90*/  BSYNC B1 ;  /* 0x0000000000017941 */ /* 0x000fea0003800000 */
.L_x_192:
        /* <DEDUP_REMOVED lines=11> */
.L_x_195:
[----:B------:R-:W-:Y:S05]  /*4e50*/  BSYNC B1 ;  /* 0x0000000000017941 */ /* 0x000fea0003800000 */
.L_x_194:
[----:B-1----:R-:W-:Y:S01]  /*4e60*/  @!P4 IMAD R3, R106, R153, R12 ;  /* 0x000000996a03c224 */ /* 0x002fe200078e020c */
[----:B------:R-:W-:Y:S04]  /*4e70*/  BSSY B1, `(.L_x_196) ;  /* 0x0000006000017945 */ /* 0x000fe80003800000 */
[----:B------:R1:W-:Y:S01]  /*4e80*/  @!P4 STG.E.U8 desc[UR36][R6.64+0xa0], R3 ;  /* 0x0000a0030600c986 */ /* 0x0003e2000c101124 */
[----:B------:R-:W-:Y:S05]  /*4e90*/  @P3 BRA `(.L_x_197) ;  /* 0x00000000000c3947 */ /* 0x000fea0003800000 */
[----:B--2---:R-:W1:Y:S02]  /*4ea0*/  LDG.E.U8 R155, desc[UR36][R10.64+0xa1] ;  /* 0x0000a1240a9b7981 */ /* 0x004e64000c1e1100 */
[----:B-1----:R-:W-:-:S05]  /*4eb0*/  PRMT R3, R155, 0x8880, RZ ;  /* 0x000088809b037816 */ /* 0x002fca00000000ff */
[----:B------:R-:W-:-:S07]  /*4ec0*/  IMAD R12, R3, R154, RZ ;  /* 0x0000009a030c7224 */ /* 0x000fce00078e02ff */
.L_x_197:
[----:B------:R-:W-:Y:S05]  /*4ed0*/  BSYNC B1 ;  /* 0x0000000000017941 */ /* 0x000fea0003800000 */
.L_x_196:
[----:B------:R-:W-:Y:S01]  /*4ee0*/  @!P3 IMAD R107, R107, R153, R12 ;  /* 0x000000996b6bb224 */ /* 0x000fe200078e020c */
[----:B------:R-:W-:Y:S04]  /*4ef0*/  BSSY B1, `(.L_x_198) ;  /* 0x0000006000017945 */ /* 0x000fe80003800000 */
[----:B------:R0:W-:Y:S01]  /*4f00*/  @!P3 STG.E.U8 desc[UR36][R6.64+0xa1], R107 ;  /* 0x0000a16b0600b986 */ /* 0x0001e2000c101124 */
[----:B------:R-:W-:Y:S05]  /*4f10*/  @P5 BRA `(.L_x_199) ;  /* 0x00000000000c5947 */ /* 0x000fea0003800000 */
[----:B--2---:R-:W1:Y:S02]  /*4f20*/  LDG.E.U8 R155, desc[UR36][R8.64+0xa8] ;  /* 0x0000a824089b7981 */ /* 0x004e64000c1e1100 */
[----:B-1----:R-:W-:-:S05]  /*4f30*/  PRMT R3, R155, 0x8880, RZ ;  /* 0x000088809b037816 */ /* 0x002fca00000000ff */
[----:B------:R-:W-:-:S07]  /*4f40*/  IMAD R12, R3, R154, RZ ;  /* 0x0000009a030c7224 */ /* 0x000fce00078e02ff */
.L_x_199:
[----:B------:R-:W-:Y:S05]  /*4f50*/  BSYNC B1 ;  /* 0x0000000000017941 */ /* 0x000fea0003800000 */
.L_x_198:
[----:B-1----:R-:W-:Y:S01]  /*4f60*/  @!P5 IMAD R3, R108, R153, R12 ;  /* 0x000000996c03d224 */ /* 0x002fe200078e020c */
[----:B------:R-:W-:Y:S04]  /*4f70*/  BSSY B1, `(.L_x_200) ;  /* 0x0000006000017945 */ /* 0x000fe80003800000 */
[----:B------:R1:W-:Y:S01]  /*4f80*/  @!P5 STG.E.U8 desc[UR36][R4.64+0xa8], R3 ;  /* 0x0000a8030400d986 */ /* 0x0003e2000c101124 */
[----:B------:R-:W-:Y:S05]  /*4f90*/  @P2 BRA `(.L_x_201) ;  /* 0x00000000000c2947 */ /* 0x000fea0003800000 */
[----:B--2---:R-:W1:Y:S02]  /*4fa0*/  LDG.E.U8 R155, desc[UR36][R8.64+0xa9] ;  /* 0x0000a924089b7981 */ /* 0x004e64000c1e1100 */
[----:B-1----:R-:W-:-:S05]  /*4fb0*/  PRMT R3, R155, 0x8880, RZ ;  /* 0x000088809b037816 */ /* 0x002fca00000000ff */
[----:B------:R-:W-:-:S07]  /*4fc0*/  IMAD R12, R3, R154, RZ ;  /* 0x0000009a030c7224 */ /* 0x000fce00078e02ff */
.L_x_201:
[----:B------:R-:W-:Y:S05]  /*4fd0*/  BSYNC B1 ;  /* 0x0000000000017941 */ /* 0x000fea0003800000 */
.L_x_200:
        /* <DEDUP_REMOVED lines=11> */
.L_x_203:
[----:B------:R-:W-:Y:S05]  /*5090*/  BSYNC B1 ;  /* 0x0000000000017941 */ /* 0x000fea0003800000 */
.L_x_202:
[----:B-1----:R-:W-:Y:S01]  /*50a0*/  @!P4 IMAD R3, R110, R153, R12 ;  /* 0x000000996e03c224 */ /* 0x002fe200078e020c */
[----:B------:R-:W-:Y:S04]  /*50b0*/  BSSY B1, `(.L_x_204) ;  /* 0x0000006000017945 */ /* 0x000fe80003800000 */
[----:B------:R1:W-:Y:S01]  /*50c0*/  @!P4 STG.E.U8 desc[UR36][R6.64+0xa8], R3 ;  /* 0x0000a8030600c986 */ /* 0x0003e2000c101124 */
[----:B------:R-:W-:Y:S05]  /*50d0*/  @P3 BRA `(.L_x_205) ;  /* 0x00000000000c3947 */ /* 0x000fea0003800000 */
[----:B--2---:R-:W1:Y:S02]  /*50e0*/  LDG.E.U8 R155, desc[UR36][R10.64+0xa9] ;  /* 0x0000a9240a9b7981 */ /* 0x004e64000c1e1100 */
[----:B-1----:R-:W-:-:S05]  /*50f0*/  PRMT R3, R155, 0x8880, RZ ;  /* 0x000088809b037816 */ /* 0x002fca00000000ff */
[----:B------:R-:W-:-:S07]  /*5100*/  IMAD R12, R3, R154, RZ ;  /* 0x0000009a030c7224 */ /* 0x000fce00078e02ff */
.L_x_205:
[----:B------:R-:W-:Y:S05]  /*5110*/  BSYNC B1 ;  /* 0x0000000000017941 */ /* 0x000fea0003800000 */
.L_x_204:
[----:B------:R-:W-:Y:S01]  /*5120*/  @!P3 IMAD R111, R111, R153, R12 ;  /* 0x000000996f6fb224 */ /* 0x000fe200078e020c */
[----:B------:R-:W-:Y:S04]  /*5130*/  BSSY B1, `(.L_x_206) ;  /* 0x0000006000017945 */ /* 0x000fe80003800000 */
[----:B------:R0:W-:Y:S01]  /*5140*/  @!P3 STG.E.U8 desc[UR36][R6.64+0xa9], R111 ;  /* 0x0000a96f0600b986 */ /* 0x0001e2000c101124 */
[----:B------:R-:W-:Y:S05]  /*5150*/  @P5 BRA `(.L_x_207) ;  /* 0x00000000000c5947 */ /* 0x000fea0003800000 */
[----:B--2---:R-:W1:Y:S02]  /*5160*/  LDG.E.U8 R155, desc[UR36][R8.64+0xb0] ;  /* 0x0000b024089b7981 */ /* 0x004e64000c1e1100 */
[----:B-1----:R-:W-:-:S05]  /*5170*/  PRMT R3, R155, 0x8880, RZ ;  /* 0x000088809b037816 */ /* 0x002fca00000000ff */
[----:B------:R-:W-:-:S07]  /*5180*/  IMAD R12, R3, R154, RZ ;  /* 0x0000009a030c7224 */ /* 0x000fce00078e02ff */
.L_x_207:
[----:B------:R-:W-:Y:S05]  /*5190*/  BSYNC B1 ;  /* 0x0000000000017941 */ /* 0x000fea0003800000 */
.L_x_206:
[----:B-1----:R-:W-:Y:S01]  /*51a0*/  @!P5 IMAD R3, R112, R153, R12 ;  /* 0x000000997003d224 */ /* 0x002fe200078e020c */
[----:B------:R-:W-:Y:S04]  /*51b0*/  BSSY B1, `(.L_x_208) ;  /* 0x0000006000017945 */ /* 0x000fe80003800000 */
[----:B------:R1:W-:Y:S01]  /*51c0*/  @!P5 STG.E.U8 desc[UR36][R4.64+0xb0], R3 ;  /* 0x0000b0030400d986 */ /* 0x0003e2000c101124 */
[----:B------:R-:W-:Y:S05]  /*51d0*/  @P2 BRA `(.L_x_209) ;  /* 0x00000000000c2947 */ /* 0x000fea0003800000 */
[----:B--2---:R-:W1:Y:S02]  /*51e0*/  LDG.E.U8 R155, desc[UR36][R8.64+0xb1] ;  /* 0x0000b124089b7981 */ /* 0x004e64000c1e1100 */
[----:B-1----:R-:W-:-:S05]  /*51f0*/  PRMT R3, R155, 0x8880, RZ ;  /* 0x000088809b037816 */ /* 0x002fca00000000ff */
[----:B------:R-:W-:-:S07]  /*5200*/  IMAD R12, R3, R154, RZ ;  /* 0x0000009a030c7224 */ /* 0x000fce00078e02ff */
.L_x_209:
[----:B------:R-:W-:Y:S05]  /*5210*/  BSYNC B1 ;  /* 0x0000000000017941 */ /* 0x000fea0003800000 */
.L_x_208:
        /* <DEDUP_REMOVED lines=11> */
.L_x_211:
[----:B------:R-:W-:Y:S05]  /*52d0*/  BSYNC B1 ;  /* 0x0000000000017941 */ /* 0x000fea0003800000 */
.L_x_210:
[----:B-1----:R-:W-:Y:S01]  /*52e0*/  @!P4 IMAD R3, R114, R153, R12 ;  /* 0x000000997203c224 */ /* 0x002fe200078e020c */
[----:B------:R-:W-:Y:S04]  /*52f0*/  BSSY B1, `(.L_x_212) ;  /* 0x0000006000017945 */ /* 0x000fe80003800000 */
[----:B------:R1:W-:Y:S01]  /*5300*/  @!P4 STG.E.U8 desc[UR36][R6.64+0xb0], R3 ;  /* 0x0000b0030600c986 */ /* 0x0003e2000c101124 */
[----:B------:R-:W-:Y:S05]  /*5310*/  @P3 BRA `(.L_x_213) ;  /* 0x00000000000c3947 */ /* 0x000fea0003800000 */
[----:B--2---:R-:W1:Y:S02]  /*5320*/  LDG.E.U8 R155, desc[UR36][R10.64+0xb1] ;  /* 0x0000b1240a9b7981 */ /* 0x004e64000c1e1100 */
[----:B-1----:R-:W-:-:S05]  /*5330*/  PRMT R3, R155, 0x8880, RZ ;  /* 0x000088809b037816 */ /* 0x002fca00000000ff */
[----:B------:R-:W-:-:S07]  /*5340*/  IMAD R12, R3, R154, RZ ;  /* 0x0000009a030c7224 */ /* 0x000fce00078e02ff */
.L_x_213:
[----:B------:R-:W-:Y:S05]  /*5350*/  BSYNC B1 ;  /* 0x0000000000017941 */ /* 0x000fea0003800000 */
.L_x_212:
[----:B------:R-:W-:Y:S01]  /*5360*/  @!P3 IMAD R115, R115, R153, R12 ;  /* 0x000000997373b224 */ /* 0x000fe200078e020c */
[----:B------:R-:W-:Y:S04]  /*5370*/  BSSY B1, `(.L_x_214) ;  /* 0x0000006000017945 */ /* 0x000fe80003800000 */
[----:B------:R0:W-:Y:S01]  /*5380*/  @!P3 STG.E.U8 desc[UR36][R6.64+0xb1], R115 ;  /* 0x0000b1730600b986 */ /* 0x0001e2000c101124 */
[----:B------:R-:W-:Y:S05]  /*5390*/  @P5 BRA `(.L_x_215) ;  /* 0x00000000000c5947 */ /* 0x000fea0003800000 */
[----:B--2---:R-:W1:Y:S02]  /*53a0*/  LDG.E.U8 R155, desc[UR36][R8.64+0xb8] ;  /* 0x0000b824089b7981 */ /* 0x004e64000c1e1100 */
[----:B-1----:R-:W-:-:S05]  /*53b0*/  PRMT R3, R155, 0x8880, RZ ;  /* 0x000088809b037816 */ /* 0x002fca00000000ff */
[----:B------:R-:W-:-:S07]  /*53c0*/  IMAD R12, R3, R154, RZ ;  /* 0x0000009a030c7224 */ /* 0x000fce00078e02ff */
.L_x_215:
[----:B------:R-:W-:Y:S05]  /*53d0*/  BSYNC B1 ;  /* 0x0000000000017941 */ /* 0x000fea0003800000 */
.L_x_214:
[----:B-1----:R-:W-:Y:S01]  /*53e0*/  @!P5 IMAD R3, R116, R153, R12 ;  /* 0x000000997403d224 */ /* 0x002fe200078e020c */
[----:B------:R-:W-:Y:S04]  /*53f0*/  BSSY B1, `(.L_x_216) ;  /* 0x0000006000017945 */ /* 0x000fe80003800000 */
[----:B------:R1:W-:Y:S01]  /*5400*/  @!P5 STG.E.U8 desc[UR36][R4.64+0xb8], R3 ;  /* 0x0000b8030400d986 */ /* 0x0003e2000c101124 */
[----:B------:R-:W-:Y:S05]  /*5410*/  @P2 BRA `(.L_x_217) ;  /* 0x00000000000c2947 */ /* 0x000fea0003800000 */
[----:B--2---:R-:W1:Y:S02]  /*5420*/  LDG.E.U8 R155, desc[UR36][R8.64+0xb9] ;  /* 0x0000b924089b7981 */ /* 0x004e64000c1e1100 */
[----:B-1----:R-:W-:-:S05]  /*5430*/  PRMT R3, R155, 0x8880, RZ ;  /* 0x000088809b037816 */ /* 0x002fca00000000ff */
[----:B------:R-:W-:-:S07]  /*5440*/  IMAD R12, R3, R154, RZ ;  /* 0x0000009a030c7224 */ /* 0x000fce00078e02ff */
.L_x_217:
[----:B------:R-:W-:Y:S05]  /*5450*/  BSYNC B1 ;  /* 0x0000000000017941 */ /* 0x000fea0003800000 */
.L_x_216:
        /* <DEDUP_REMOVED lines=11> */
.L_x_219:
[----:B------:R-:W-:Y:S05]  /*5510*/  BSYNC B1 ;  /* 0x0000000000017941 */ /* 0x000fea0003800000 */
.L_x_218:
[----:B-1----:R-:W-:Y:S01]  /*5520*/  @!P4 IMAD R3, R118, R153, R12 ;  /* 0x000000997603c224 */ /* 0x002fe200078e020c */
[----:B------:R-:W-:Y:S04]  /*5530*/  BSSY B1, `(.L_x_220) ;  /* 0x0000006000017945 */ /* 0x000fe80003800000 */
[----:B------:R1:W-:Y:S01]  /*5540*/  @!P4 STG.E.U8 desc[UR36][R6.64+0xb8], R3 ;  /* 0x0000b8030600c986 */ /* 0x0003e2000c101124 */
[----:B------:R-:W-:Y:S05]  /*5550*/  @P3 BRA `(.L_x_221) ;  /* 0x00000000000c3947 */ /* 0x000fea0003800000 */
[----:B--2---:R-:W1:Y:S02]  /*5560*/  LDG.E.U8 R155, desc[UR36][R10.64+0xb9] ;  /* 0x0000b9240a9b7981 */ /* 0x004e64000c1e1100 */
[----:B-1----:R-:W-:-:S05]  /*5570*/  PRMT R3, R155, 0x8880, RZ ;  /* 0x000088809b037816 */ /* 0x002fca00000000ff */
[----:B------:R-:W-:-:S07]  /*5580*/  IMAD R12, R3, R154, RZ ;  /* 0x0000009a030c7224 */ /* 0x000fce00078e02ff */
.L_x_221:
[----:B------:R-:W-:Y:S05]  /*5590*/  BSYNC B1 ;  /* 0x0000000000017941 */ /* 0x000fea0003800000 */
.L_x_220:
[----:B------:R-:W-:Y:S01]  /*55a0*/  @!P3 IMAD R119, R119, R153, R12 ;  /* 0x000000997777b224 */ /* 0x000fe200078e020c */
[----:B------:R-:W-:Y:S04]  /*55b0*/  BSSY B1, `(.L_x_222) ;  /* 0x0000006000017945 */ /* 0x000fe80003800000 */
[----:B------:R0:W-:Y:S01]  /*55c0*/  @!P3 STG.E.U8 desc[UR36][R6.64+0xb9], R119 ;  /* 0x0000b9770600b986 */ /* 0x0001e2000c101124 */
[----:B------:R-:W-:Y:S05]  /*55d0*/  @P5 BRA `(.L_x_223) ;  /* 0x00000000000c5947 */ /* 0x000fea0003800000 */
[----:B--2---:R-:W1:Y:S02]  /*55e0*/  LDG.E.U8 R155, desc[UR36][R8.64+0xc0] ;  /* 0x0000c024089b7981 */ /* 0x004e64000c1e1100 */
[----:B-1----:R-:W-:-:S05]  /*55f0*/  PRMT R3, R155, 0x8880, RZ ;  /* 0x000088809b037816 */ /* 0x002fca00000000ff */
[----:B------:R-:W-:-:S07]  /*5600*/  IMAD R12, R3, R154, RZ ;  /* 0x0000009a030c7224 */ /* 0x000fce00078e02ff */
.L_x_223:
[----:B------:R-:W-:Y:S05]  /*5610*/  BSYNC B1 ;  /* 0x0000000000017941 */ /* 0x000fea0003800000 */
.L_x_222:
[----:B-1----:R-:W-:Y:S01]  /*5620*/  @!P5 IMAD R3, R120, R153, R12 ;  /* 0x000000997803d224 */ /* 0x002fe200078e020c */
[----:B------:R-:W-:Y:S04]  /*5630*/  BSSY B1, `(.L_x_224) ;  /* 0x0000006000017945 */ /* 0x000fe80003800000 */
[----:B------:R1:W-:Y:S01]  /*5640*/  @!P5 STG.E.U8 desc[UR36][R4.64+0xc0], R3 ;  /* 0x0000c0030400d986 */ /* 0x0003e2000c101124 */
[----:B------:R-:W-:Y:S05]  /*5650*/  @P2 BRA `(.L_x_225) ;  /* 0x00000000000c2947 */ /* 0x000fea0003800000 */
[----:B--2---:R-:W1:Y:S02]  /*5660*/  LDG.E.U8 R155, desc[UR36][R8.64+0xc1] ;  /* 0x0000c124089b7981 */ /* 0x004e64000c1e1100 */
[----:B-1----:R-:W-:-:S05]  /*5670*/  PRMT R3, R155, 0x8880, RZ ;  /* 0x000088809b037816 */ /* 0x002fca00000000ff */
[----:B------:R-:W-:-:S07]  /*5680*/  IMAD R12, R3, R154, RZ ;  /* 0x0000009a030c7224 */ /* 0x000fce00078e02ff */
.L_x_225:
[----:B------:R-:W-:Y:S05]  /*5690*/  BSYNC B1 ;  /* 0x0000000000017941 */ /* 0x000fea0003800000 */
.L_x_224:
        /* <DEDUP_REMOVED lines=11> */
.L_x_227:
[----:B------:R-:W-:Y:S05]  /*5750*/  BSYNC B1 ;  /* 0x0000000000017941 */ /* 0x000fea0003800000 */
.L_x_226:
[----:B-1----:R-:W-:Y:S01]  /*5760*/  @!P4 IMAD R3, R122, R153, R12 ;  /* 0x000000997a03c224 */ /* 0x002fe200078e020c */
[----:B------:R-:W-:Y:S04]  /*5770*/  BSSY B1, `(.L_x_228) ;  /* 0x0000006000017945 */ /* 0x000fe80003800000 */
[----:B------:R1:W-:Y:S01]  /*5780*/  @!P4 STG.E.U8 desc[UR36][R6.64+0xc0], R3 ;  /* 0x0000c0030600c986 */ /* 0x0003e2000c101124 */
[----:B------:R-:W-:Y:S05]  /*5790*/  @P3 BRA `(.L_x_229) ;  /* 0x00000000000c3947 */ /* 0x000fea0003800000 */
[----:B--2---:R-:W1:Y:S02]  /*57a0*/  LDG.E.U8 R155, desc[UR36][R10.64+0xc1] ;  /* 0x0000c1240a9b7981 */ /* 0x004e64000c1e1100 */
[----:B-1----:R-:W-:-:S05]  /*57b0*/  PRMT R3, R155, 0x8880, RZ ;  /* 0x000088809b037816 */ /* 0x002fca00000000ff */
[----:B------:R-:W-:-:S07]  /*57c0*/  IMAD R12, R3, R154, RZ ;  /* 0x0000009a030c7224 */ /* 0x000fce00078e02ff */
.L_x_229:
[----:B------:R-:W-:Y:S05]  /*57d0*/  BSYNC B1 ;  /* 0x0000000000017941 */ /* 0x000fea0003800000 */
.L_x_228:
[----:B------:R-:W-:Y:S01]  /*57e0*/  @!P3 IMAD R123, R123, R153, R12 ;  /* 0x000000997b7bb224 */ /* 0x000fe200078e020c */
[----:B------:R-:W-:Y:S04]  /*57f0*/  BSSY B1, `(.L_x_230) ;  /* 0x0000006000017945 */ /* 0x000fe80003800000 */
[----:B------:R0:W-:Y:S01]  /*5800*/  @!P3 STG.E.U8 desc[UR36][R6.64+0xc1], R123 ;  /* 0x0000c17b0600b986 */ /* 0x0001e2000c101124 */
[----:B------:R-:W-:Y:S05]  /*5810*/  @P5 BRA `(.L_x_231) ;  /* 0x00000000000c5947 */ /* 0x000fea0003800000 */
[----:B--2---:R-:W1:Y:S02]  /*5820*/  LDG.E.U8 R155, desc[UR36][R8.64+0xc8] ;  /* 0x0000c824089b7981 */ /* 0x004e64000c1e1100 */
[----:B-1----:R-:W-:-:S05]  /*5830*/  PRMT R3, R155, 0x8880, RZ ;  /* 0x000088809b037816 */ /* 0x002fca00000000ff */
[----:B------:R-:W-:-:S07]  /*5840*/  IMAD R12, R3, R154, RZ ;  /* 0x0000009a030c7224 */ /* 0x000fce00078e02ff */
.L_x_231:
[----:B------:R-:W-:Y:S05]  /*5850*/  BSYNC B1 ;  /* 0x0000000000017941 */ /* 0x000fea0003800000 */
.L_x_230:
[----:B-1----:R-:W-:Y:S01]  /*5860*/  @!P5 IMAD R3, R124, R153, R12 ;  /* 0x000000997c03d224 */ /* 0x002fe200078e020c */
[----:B------:R-:W-:Y:S04]  /*5870*/  BSSY B1, `(.L_x_232) ;  /* 0x0000006000017945 */ /* 0x000fe80003800000 */
[----:B------:R1:W-:Y:S01]  /*5880*/  @!P5 STG.E.U8 desc[UR36][R4.64+0xc8], R3 ;  /* 0x0000c8030400d986 */ /* 0x0003e2000c101124 */
[----:B------:R-:W-:Y:S05]  /*5890*/  @P2 BRA `(.L_x_233) ;  /* 0x00000000000c2947 */ /* 0x000fea0003800000 */
[----:B--2---:R-:W1:Y:S02]  /*58a0*/  LDG.E.U8 R155, desc[UR36][R8.64+0xc9] ;  /* 0x0000c924089b7981 */ /* 0x004e64000c1e1100 */
[----:B-1----:R-:W-:-:S05]  /*58b0*/  PRMT R3, R155, 0x8880, RZ ;  /* 0x000088809b037816 */ /* 0x002fca00000000ff */
[----:B------:R-:W-:-:S07]  /*58c0*/  IMAD R12, R3, R154, RZ ;  /* 0x0000009a030c7224 */ /* 0x000fce00078e02ff */
.L_x_233:
[----:B------:R-:W-:Y:S05]  /*58d0*/  BSYNC B1 ;  /* 0x0000000000017941 */ /* 0x000fea0003800000 */
.L_x_232:
        /* <DEDUP_REMOVED lines=11> */
.L_x_235:
[----:B------:R-:W-:Y:S05]  /*5990*/  BSYNC B1 ;  /* 0x0000000000017941 */ /* 0x000fea0003800000 */
.L_x_234:
[----:B-1----:R-:W-:Y:S01]  /*59a0*/  @!P4 IMAD R3, R126, R153, R12 ;  /* 0x000000997e03c224 */ /* 0x002fe200078e020c */
[----:B------:R-:W-:Y:S04]  /*59b0*/  BSSY B1, `(.L_x_236) ;  /* 0x0000006000017945 */ /* 0x000fe80003800000 */
[----:B------:R1:W-:Y:S01]  /*59c0*/  @!P4 STG.E.U8 desc[UR36][R6.64+0xc8], R3 ;  /* 0x0000c8030600c986 */ /* 0x0003e2000c101124 */
[----:B------:R-:W-:Y:S05]  /*59d0*/  @P3 BRA `(.L_x_237) ;  /* 0x00000000000c3947 */ /* 0x000fea0003800000 */
[----:B--2---:R-:W1:Y:S02]  /*59e0*/  LDG.E.U8 R155, desc[UR36][R10.64+0xc9] ;  /* 0x0000c9240a9b7981 */ /* 0x004e64000c1e1100 */
[----:B-1----:R-:W-:-:S05]  /*59f0*/  PRMT R3, R155, 0x8880, RZ ;  /* 0x000088809b037816 */ /* 0x002fca00000000ff */
[----:B------:R-:W-:-:S07]  /*5a00*/  IMAD R12, R3, R154, RZ ;  /* 0x0000009a030c7224 */ /* 0x000fce00078e02ff */
.L_x_237:
[----:B------:R-:W-:Y:S05]  /*5a10*/  BSYNC B1 ;  /* 0x0000000000017941 */ /* 0x000fea0003800000 */
.L_x_236:
[----:B------:R-:W-:Y:S01]  /*5a20*/  @!P3 IMAD R127, R127, R153, R12 ;  /* 0x000000997f7fb224 */ /* 0x000fe200078e020c */
[----:B------:R-:W-:Y:S04]  /*5a30*/  BSSY B1, `(.L_x_238) ;  /* 0x0000006000017945 */ /* 0x000fe80003800000 */
[----:B------:R0:W-:Y:S01]  /*5a40*/  @!P3 STG.E.U8 desc[UR36][R6.64+0xc9], R127 ;  /* 0x0000c97f0600b986 */ /* 0x0001e2000c101124 */
[----:B------:R-:W-:Y:S05]  /*5a50*/  @P5 BRA `(.L_x_239) ;  /* 0x00000000000c5947 */ /* 0x000fea0003800000 */
[----:B--2---:R-:W1:Y:S02]  /*5a60*/  LDG.E.U8 R155, desc[UR36][R8.64+0xd0] ;  /* 0x0000d024089b7981 */ /* 0x004e64000c1e1100 */
[----:B-1----:R-:W-:-:S05]  /*5a70*/  PRMT R3, R155, 0x8880, RZ ;  /* 0x000088809b037816 */ /* 0x002fca00000000ff */
[----:B------:R-:W-:-:S07]  /*5a80*/  IMAD R12, R3, R154, RZ ;  /* 0x0000009a030c7224 */ /* 0x000fce00078e02ff */
.L_x_239:
[----:B------:R-:W-:Y:S05]  /*5a90*/  BSYNC B1 ;  /* 0x0000000000017941 */ /* 0x000fea0003800000 */
.L_x_238:
[----:B-1----:R-:W-:Y:S01]  /*5aa0*/  @!P5 IMAD R3, R128, R153, R12 ;  /* 0x000000998003d224 */ /* 0x002fe200078e020c */
[----:B------:R-:W-:Y:S04]  /*5ab0*/  BSSY B1, `(.L_x_240) ;  /* 0x0000006000017945 */ /* 0x000fe80003800000 */
[----:B------:R1:W-:Y:S01]  /*5ac0*/  @!P5 STG.E.U8 desc[UR36][R4.64+0xd0], R3 ;  /* 0x0000d0030400d986 */ /* 0x0003e2000c101124 */
[----:B------:R-:W-:Y:S05]  /*5ad0*/  @P2 BRA `(.L_x_241) ;  /* 0x00000000000c2947 */ /* 0x000fea0003800000 */
[----:B--2---:R-:W1:Y:S02]  /*5ae0*/  LDG.E.U8 R155, desc[UR36][R8.64+0xd1] ;  /* 0x0000d124089b7981 */ /* 0x004e64000c1e1100 */
[----:B-1----:R-:W-:-:S05]  /*5af0*/  PRMT R3, R155, 0x8880, RZ ;  /* 0x000088809b037816 */ /* 0x002fca00000000ff */
[----:B------:R-:W-:-:S07]  /*5b00*/  IMAD R12, R3, R154, RZ ;  /* 0x0000009a030c7224 */ /* 0x000fce00078e02ff */
.L_x_241:
[----:B------:R-:W-:Y:S05]  /*5b10*/  BSYNC B1 ;  /* 0x0000000000017941 */ /* 0x000fea0003800000 */
.L_x_240:
        /* <DEDUP_REMOVED lines=11> */
.L_x_243:
[----:B------:R-:W-:Y:S05]  /*5bd0*/  BSYNC B1 ;  /* 0x0000000000017941 */ /* 0x000fea0003800000 */
.L_x_242:
[----:B-1----:R-:W-:Y:S01]  /*5be0*/  @!P4 IMAD R3, R130, R153, R12 ;  /* 0x000000998203c224 */ /* 0x002fe200078e020c */
[----:B------:R-:W-:Y:S04]  /*5bf0*/  BSSY B1, `(.L_x_244) ;  /* 0x0000006000017945 */ /* 0x000fe80003800000 */
[----:B------:R1:W-:Y:S01]  /*5c00*/  @!P4 STG.E.U8 desc[UR36][R6.64+0xd0], R3 ;  /* 0x0000d0030600c986 */ /* 0x0003e2000c101124 */
[----:B------:R-:W-:Y:S05]  /*5c10*/  @P3 BRA `(.L_x_245) ;  /* 0x00000000000c3947 */ /* 0x000fea0003800000 */
[----:B--2---:R-:W1:Y:S02]  /*5c20*/  LDG.E.U8 R155, desc[UR36][R10.64+0xd1] ;  /* 0x0000d1240a9b7981 */ /* 0x004e64000c1e1100 */
[----:B-1----:R-:W-:-:S05]  /*5c30*/  PRMT R3, R155, 0x8880, RZ ;  /* 0x000088809b037816 */ /* 0x002fca00000000ff */
[----:B------:R-:W-:-:S07]  /*5c40*/  IMAD R12, R3, R154, RZ ;  /* 0x0000009a030c7224 */ /* 0x000fce00078e02ff */
.L_x_245:
[----:B------:R-:W-:Y:S05]  /*5c50*/  BSYNC B1 ;  /* 0x0000000000017941 */ /* 0x000fea0003800000 */
.L_x_244:
[----:B------:R-:W-:Y:S01]  /*5c60*/  @!P3 IMAD R131, R131, R153, R12 ;  /* 0x000000998383b224 */ /* 0x000fe200078e020c */
[----:B------:R-:W-:Y:S04]  /*5c70*/  BSSY B1, `(.L_x_246) ;  /* 0x0000006000017945 */ /* 0x000fe80003800000 */
[----:B------:R0:W-:Y:S01]  /*5c80*/  @!P3 STG.E.U8 desc[UR36][R6.64+0xd1], R131 ;  /* 0x0000d1830600b986 */ /* 0x0001e2000c101124 */
[----:B------:R-:W-:Y:S05]  /*5c90*/  @P5 BRA `(.L_x_247) ;  /* 0x00000000000c5947 */ /* 0x000fea0003800000 */
[----:B--2---:R-:W1:Y:S02]  /*5ca0*/  LDG.E.U8 R155, desc[UR36][R8.64+0xd8] ;  /* 0x0000d824089b7981 */ /* 0x004e64000c1e1100 */
[----:B-1----:R-:W-:-:S05]  /*5cb0*/  PRMT R3, R155, 0x8880, RZ ;  /* 0x000088809b037816 */ /* 0x002fca00000000ff */
[----:B------:R-:W-:-:S07]  /*5cc0*/  IMAD R12, R3, R154, RZ ;  /* 0x0000009a030c7224 */ /* 0x000fce00078e02ff */
.L_x_247:
[----:B------:R-:W-:Y:S05]  /*5cd0*/  BSYNC B1 ;  /* 0x0000000000017941 */ /* 0x000fea0003800000 */
.L_x_246:
[----:B-1----:R-:W-:Y:S01]  /*5ce0*/  @!P5 IMAD R3, R132, R153, R12 ;  /* 0x000000998403d224 */ /* 0x002fe200078e020c */
[----:B------:R-:W-:Y:S04]  /*5cf0*/  BSSY B1, `(.L_x_248) ;  /* 0x0000006000017945 */ /* 0x000fe80003800000 */
[----:B------:R1:W-:Y:S01]  /*5d00*/  @!P5 STG.E.U8 desc[UR36][R4.64+0xd8], R3 ;  /* 0x0000d8030400d986 */ /* 0x0003e2000c101124 */
[----:B------:R-:W-:Y:S05]  /*5d10*/  @P2 BRA `(.L_x_249) ;  /* 0x00000000000c2947 */ /* 0x000fea0003800000 */
[----:B--2---:R-:W1:Y:S02]  /*5d20*/  LDG.E.U8 R155, desc[UR36][R8.64+0xd9] ;  /* 0x0000d924089b7981 */ /* 0x004e64000c1e1100 */
[----:B-1----:R-:W-:-:S05]  /*5d30*/  PRMT R3, R155, 0x8880, RZ ;  /* 0x000088809b037816 */ /* 0x002fca00000000ff */
[----:B------:R-:W-:-:S07]  /*5d40*/  IMAD R12, R3, R154, RZ ;  /* 0x0000009a030c7224 */ /* 0x000fce00078e02ff */
.L_x_249:
[----:B------:R-:W-:Y:S05]  /*5d50*/  BSYNC B1 ;  /* 0x0000000000017941 */ /* 0x000fea0003800000 */
.L_x_248:
        /* <DEDUP_REMOVED lines=11> */
.L_x_251:
[----:B------:R-:W-:Y:S05]  /*5e10*/  BSYNC B1 ;  /* 0x0000000000017941 */ /* 0x000fea0003800000 */
.L_x_250:
[----:B-1----:R-:W-:Y:S01]  /*5e20*/  @!P4 IMAD R3, R134, R153, R12 ;  /* 0x000000998603c224 */ /* 0x002fe200078e020c */
[----:B------:R-:W-:Y:S04]  /*5e30*/  BSSY B1, `(.L_x_252) ;  /* 0x0000006000017945 */ /* 0x000fe80003800000 */
[----:B------:R1:W-:Y:S01]  /*5e40*/  @!P4 STG.E.U8 desc[UR36][R6.64+0xd8], R3 ;  /* 0x0000d8030600c986 */ /* 0x0003e2000c101124 */
[----:B------:R-:W-:Y:S05]  /*5e50*/  @P3 BRA `(.L_x_253) ;  /* 0x00000000000c3947 */ /* 0x000fea0003800000 */
[----:B--2---:R-:W1:Y:S02]  /*5e60*/  LDG.E.U8 R155, desc[UR36][R10.64+0xd9] ;  /* 0x0000d9240a9b7981 */ /* 0x004e64000c1e1100 */
[----:B-1----:R-:W-:-:S05]  /*5e70*/  PRMT R3, R155, 0x8880, RZ ;  /* 0x000088809b037816 */ /* 0x002fca00000000ff */
[----:B------:R-:W-:-:S07]  /*5e80*/  IMAD R12, R3, R154, RZ ;  /* 0x0000009a030c7224 */ /* 0x000fce00078e02ff */
.L_x_253:
[----:B------:R-:W-:Y:S05]  /*5e90*/  BSYNC B1 ;  /* 0x0000000000017941 */ /* 0x000fea0003800000 */
.L_x_252:
[----:B------:R-:W-:Y:S01]  /*5ea0*/  @!P3 IMAD R135, R135, R153, R12 ;  /* 0x000000998787b224 */ /* 0x000fe200078e020c */
[----:B------:R-:W-:Y:S04]  /*5eb0*/  BSSY B1, `(.L_x_254) ;  /* 0x0000006000017945 */ /* 0x000fe80003800000 */
[----:B------:R0:W-:Y:S01]  /*5ec0*/  @!P3 STG.E.U8 desc[UR36][R6.64+0xd9], R135 ;  /* 0x0000d9870600b986 */ /* 0x0001e2000c101124 */
[----:B------:R-:W-:Y:S05]  /*5ed0*/  @P5 BRA `(.L_x_255) ;  /* 0x00000000000c5947 */ /* 0x000fea0003800000 */
[----:B--2---:R-:W1:Y:S02]  /*5ee0*/  LDG.E.U8 R155, desc[UR36][R8.64+0xe0] ;  /* 0x0000e024089b7981 */ /* 0x004e64000c1e1100 */
[----:B-1----:R-:W-:-:S05]  /*5ef0*/  PRMT R3, R155, 0x8880, RZ ;  /* 0x000088809b037816 */ /* 0x002fca00000000ff */
[----:B------:R-:W-:-:S07]  /*5f00*/  IMAD R12, R3, R154, RZ ;  /* 0x0000009a030c7224 */ /* 0x000fce00078e02ff */
.L_x_255:
[----:B------:R-:W-:Y:S05]  /*5f10*/  BSYNC B1 ;  /* 0x0000000000017941 */ /* 0x000fea0003800000 */
.L_x_254:
[----:B-1----:R-:W-:Y:S01]  /*5f20*/  @!P5 IMAD R3, R136, R153, R12 ;  /* 0x000000998803d224 */ /* 0x002fe200078e020c */
[----:B------:R-:W-:Y:S04]  /*5f30*/  BSSY B1, `(.L_x_256) ;  /* 0x0000006000017945 */ /* 0x000fe80003800000 */
[----:B------:R1:W-:Y:S01]  /*5f40*/  @!P5 STG.E.U8 desc[UR36][R4.64+0xe0], R3 ;  /* 0x0000e0030400d986 */ /* 0x0003e2000c101124 */
[----:B------:R-:W-:Y:S05]  /*5f50*/  @P2 BRA `(.L_x_257) ;  /* 0x00000000000c2947 */ /* 0x000fea0003800000 */
[----:B--2---:R-:W1:Y:S02]  /*5f60*/  LDG.E.U8 R155, desc[UR36][R8.64+0xe1] ;  /* 0x0000e124089b7981 */ /* 0x004e64000c1e1100 */
[----:B-1----:R-:W-:-:S05]  /*5f70*/  PRMT R3, R155, 0x8880, RZ ;  /* 0x000088809b037816 */ /* 0x002fca00000000ff */
[----:B------:R-:W-:-:S07]  /*5f80*/  IMAD R12, R3, R154, RZ ;  /* 0x0000009a030c7224 */ /* 0x000fce00078e02ff */
.L_x_257:
[----:B------:R-:W-:Y:S05]  /*5f90*/  BSYNC B1 ;  /* 0x0000000000017941 */ /* 0x000fea0003800000 */
.L_x_256:
        /* <DEDUP_REMOVED lines=11> */
.L_x_259:
[----:B------:R-:W-:Y:S05]  /*6050*/  BSYNC B1 ;  /* 0x0000000000017941 */ /* 0x000fea0003800000 */
.L_x_258:
[----:B-1----:R-:W-:Y:S01]  /*6060*/  @!P4 IMAD R3, R138, R153, R12 ;  /* 0x000000998a03c224 */ /* 0x002fe200078e020c */
[----:B------:R-:W-:Y:S04]  /*6070*/  BSSY B1, `(.L_x_260) ;  /* 0x0000006000017945 */ /* 0x000fe80003800000 */
[----:B------:R1:W-:Y:S01]  /*6080*/  @!P4 STG.E.U8 desc[UR36][R6.64+0xe0], R3 ;  /* 0x0000e0030600c986 */ /* 0x0003e2000c101124 */
[----:B------:R-:W-:Y:S05]  /*6090*/  @P3 BRA `(.L_x_261) ;  /* 0x00000000000c3947 */ /* 0x000fea0003800000 */
[----:B--2---:R-:W1:Y:S02]  /*60a0*/  LDG.E.U8 R155, desc[UR36][R10.64+0xe1] ;  /* 0x0000e1240a9b7981 */ /* 0x004e64000c1e1100 */
[----:B-1----:R-:W-:-:S05]  /*60b0*/  PRMT R3, R155, 0x8880, RZ ;  /* 0x000088809b037816 */ /* 0x002fca00000000ff */
[----:B------:R-:W-:-:S07]  /*60c0*/  IMAD R12, R3, R154, RZ ;  /* 0x0000009a030c7224 */ /* 0x000fce00078e02ff */
.L_x_261:
[----:B------:R-:W-:Y:S05]  /*60d0*/  BSYNC B1 ;  /* 0x0000000000017941 */ /* 0x000fea0003800000 */
.L_x_260:
[----:B------:R-:W-:Y:S01]  /*60e0*/  @!P3 IMAD R139, R139, R153, R12 ;  /* 0x000000998b8bb224 */ /* 0x000fe200078e020c */
[----:B------:R-:W-:Y:S04]  /*60f0*/  BSSY B1, `(.L_x_262) ;  /* 0x0000006000017945 */ /* 0x000fe80003800000 */
[----:B------:R0:W-:Y:S01]  /*6100*/  @!P3 STG.E.U8 desc[UR36][R6.64+0xe1], R139 ;  /* 0x0000e18b0600b986 */ /* 0x0001e2000c101124 */
[----:B------:R-:W-:Y:S05]  /*6110*/  @P5 BRA `(.L_x_263) ;  /* 0x00000000000c5947 */ /* 0x000fea0003800000 */
[----:B--2---:R-:W1:Y:S02]  /*6120*/  LDG.E.U8 R155, desc[UR36][R8.64+0xe8] ;  /* 0x0000e824089b7981 */ /* 0x004e64000c1e1100 */
[----:B-1----:R-:W-:-:S05]  /*6130*/  PRMT R3, R155, 0x8880, RZ ;  /* 0x000088809b037816 */ /* 0x002fca00000000ff */
[----:B------:R-:W-:-:S07]  /*6140*/  IMAD R12, R3, R154, RZ ;  /* 0x0000009a030c7224 */ /* 0x000fce00078e02ff */
.L_x_263:
[----:B------:R-:W-:Y:S05]  /*6150*/  BSYNC B1 ;  /* 0x0000000000017941 */ /* 0x000fea0003800000 */
.L_x_262:
[----:B-1----:R-:W-:Y:S01]  /*6160*/  @!P5 IMAD R3, R140, R153, R12 ;  /* 0x000000998c03d224 */ /* 0x002fe200078e020c */
[----:B------:R-:W-:Y:S04]  /*6170*/  BSSY B1, `(.L_x_264) ;  /* 0x0000006000017945 */ /* 0x000fe80003800000 */
[----:B------:R1:W-:Y:S01]  /*6180*/  @!P5 STG.E.U8 desc[UR36][R4.64+0xe8], R3 ;  /* 0x0000e8030400d986 */ /* 0x0003e2000c101124 */
[----:B------:R-:W-:Y:S05]  /*6190*/  @P2 BRA `(.L_x_265) ;  /* 0x00000000000c2947 */ /* 0x000fea0003800000 */
[----:B--2---:R-:W1:Y:S02]  /*61a0*/  LDG.E.U8 R155, desc[UR36][R8.64+0xe9] ;  /* 0x0000e924089b7981 */ /* 0x004e64000c1e1100 */
[----:B-1----:R-:W-:-:S05]  /*61b0*/  PRMT R3, R155, 0x8880, RZ ;  /* 0x000088809b037816 */ /* 0x002fca00000000ff */
[----:B------:R-:W-:-:S07]  /*61c0*/  IMAD R12, R3, R154, RZ ;  /* 0x0000009a030c7224 */ /* 0x000fce00078e02ff */
.L_x_265:
[----:B------:R-:W-:Y:S05]  /*61d0*/  BSYNC B1 ;  /* 0x0000000000017941 */ /* 0x000fea0003800000 */
.L_x_264:
        /* <DEDUP_REMOVED lines=11> */
.L_x_267:
[----:B------:R-:W-:Y:S05]  /*6290*/  BSYNC B1 ;  /* 0x0000000000017941 */ /* 0x000fea0003800000 */
.L_x_266:
[----:B-1----:R-:W-:Y:S01]  /*62a0*/  @!P4 IMAD R3, R142, R153, R12 ;  /* 0x000000998e03c224 */ /* 0x002fe200078e020c */
[----:B------:R-:W-:Y:S04]  /*62b0*/  BSSY B1, `(.L_x_268) ;  /* 0x0000006000017945 */ /* 0x000fe80003800000 */
[----:B------:R1:W-:Y:S01]  /*62c0*/  @!P4 STG.E.U8 desc[UR36][R6.64+0xe8], R3 ;  /* 0x0000e8030600c986 */ /* 0x0003e2000c101124 */
[----:B------:R-:W-:Y:S05]  /*62d0*/  @P3 BRA `(.L_x_269) ;  /* 0x00000000000c3947 */ /* 0x000fea0003800000 */
[----:B--2---:R-:W1:Y:S02]  /*62e0*/  LDG.E.U8 R155, desc[UR36][R10.64+0xe9] ;  /* 0x0000e9240a9b7981 */ /* 0x004e64000c1e1100 */
[----:B-1----:R-:W-:-:S05]  /*62f0*/  PRMT R3, R155, 0x8880, RZ ;  /* 0x000088809b037816 */ /* 0x002fca00000000ff */
[----:B------:R-:W-:-:S07]  /*6300*/  IMAD R12, R3, R154, RZ ;  /* 0x0000009a030c7224 */ /* 0x000fce00078e02ff */
.L_x_269:
[----:B------:R-:W-:Y:S05]  /*6310*/  BSYNC B1 ;  /* 0x0000000000017941 */ /* 0x000fea0003800000 */
.L_x_268:
[----:B------:R-:W-:Y:S01]  /*6320*/  @!P3 IMAD R143, R143, R153, R12 ;  /* 0x000000998f8fb224 */ /* 0x000fe200078e020c */
[----:B------:R-:W-:Y:S04]  /*6330*/  BSSY B1, `(.L_x_270) ;  /* 0x0000006000017945 */ /* 0x000fe80003800000 */
[----:B------:R0:W-:Y:S01]  /*6340*/  @!P3 STG.E.U8 desc[UR36][R6.64+0xe9], R143 ;  /* 0x0000e98f0600b986 */ /* 0x0001e2000c101124 */
[----:B------:R-:W-:Y:S05]  /*6350*/  @P5 BRA `(.L_x_271) ;  /* 0x00000000000c5947 */ /* 0x000fea0003800000 */
[----:B--2---:R-:W1:Y:S02]  /*6360*/  LDG.E.U8 R155, desc[UR36][R8.64+0xf0] ;  /* 0x0000f024089b7981 */ /* 0x004e64000c1e1100 */
[----:B-1----:R-:W-:-:S05]  /*6370*/  PRMT R3, R155, 0x8880, RZ ;  /* 0x000088809b037816 */ /* 0x002fca00000000ff */
[----:B------:R-:W-:-:S07]  /*6380*/  IMAD R12, R3, R154, RZ ;  /* 0x0000009a030c7224 */ /* 0x000fce00078e02ff */
.L_x_271:
[----:B------:R-:W-:Y:S05]  /*6390*/  BSYNC B1 ;  /* 0x0000000000017941 */ /* 0x000fea0003800000 */
.L_x_270:
[----:B-1----:R-:W-:Y:S01]  /*63a0*/  @!P5 IMAD R3, R144, R153, R12 ;  /* 0x000000999003d224 */ /* 0x002fe200078e020c */
[----:B------:R-:W-:Y:S04]  /*63b0*/  BSSY B1, `(.L_x_272) ;  /* 0x0000006000017945 */ /* 0x000fe80003800000 */
[----:B------:R1:W-:Y:S01]  /*63c0*/  @!P5 STG.E.U8 desc[UR36][R4.64+0xf0], R3 ;  /* 0x0000f0030400d986 */ /* 0x0003e2000c101124 */
[----:B------:R-:W-:Y:S05]  /*63d0*/  @P2 BRA `(.L_x_273) ;  /* 0x00000000000c2947 */ /* 0x000fea0003800000 */
[----:B--2---:R-:W1:Y:S02]  /*63e0*/  LDG.E.U8 R155, desc[UR36][R8.64+0xf1] ;  /* 0x0000f124089b7981 */ /* 0x004e64000c1e1100 */
[----:B-1----:R-:W-:-:S05]  /*63f0*/  PRMT R3, R155, 0x8880, RZ ;  /* 0x000088809b037816 */ /* 0x002fca00000000ff */
[----:B------:R-:W-:-:S07]  /*6400*/  IMAD R12, R3, R154, RZ ;  /* 0x0000009a030c7224 */ /* 0x000fce00078e02ff */
.L_x_273:
[----:B------:R-:W-:Y:S05]  /*6410*/  BSYNC B1 ;  /* 0x0000000000017941 */ /* 0x000fea0003800000 */
.L_x_272:
[C---:B------:R-:W-:Y:S01]  /*6420*/  ISETP.LT.OR P4, PT, R0.reuse, 0xf1, !P0 ;  /* 0x000000f10000780c */ /* 0x040fe20004781670 */
[----:B------:R-:W-:Y:S01]  /*6430*/  @!P2 IMAD R145, R145, R153, R12 ;  /* 0x000000999191a224 */ /* 0x000fe200078e020c */
[----:B------:R-:W-:Y:S01]  /*6440*/  BSSY B1, `(.L_x_274) ;  /* 0x000000a000017945 */ /* 0x000fe20003800000 */
[C---:B------:R-:W-:Y:S02]  /*6450*/  ISETP.LT.OR P3, PT, R0.reuse, 0xf2, !P0 ;  /* 0x000000f20000780c */ /* 0x040fe40004761670 */
        /* <DEDUP_REMOVED lines=8> */
.L_x_275:
[----:B------:R-:W-:Y:S05]  /*64e0*/  BSYNC B1 ;  /* 0x0000000000017941 */ /* 0x000fea0003800000 */
.L_x_274:
[----:B-1----:R-:W-:Y:S01]  /*64f0*/  @!P4 IMAD R3, R146, R153, R12 ;  /* 0x000000999203c224 */ /* 0x002fe200078e020c */
[----:B------:R-:W-:Y:S04]  /*6500*/  BSSY B1, `(.L_x_276) ;  /* 0x0000006000017945 */ /* 0x000fe80003800000 */
[----:B------:R1:W-:Y:S01]  /*6510*/  @!P4 STG.E.U8 desc[UR36][R6.64+0xf0], R3 ;  /* 0x0000f0030600c986 */ /* 0x0003e2000c101124 */
[----:B------:R-:W-:Y:S05]  /*6520*/  @P3 BRA `(.L_x_277) ;  /* 0x00000000000c3947 */ /* 0x000fea0003800000 */
[----:B--2---:R-:W1:Y:S02]  /*6530*/  LDG.E.U8 R155, desc[UR36][R10.64+0xf1] ;  /* 0x0000f1240a9b7981 */ /* 0x004e64000c1e1100 */
[----:B-1----:R-:W-:-:S05]  /*6540*/  PRMT R3, R155, 0x8880, RZ ;  /* 0x000088809b037816 */ /* 0x002fca00000000ff */
[----:B------:R-:W-:-:S07]  /*6550*/  IMAD R12, R3, R154, RZ ;  /* 0x0000009a030c7224 */ /* 0x000fce00078e02ff */
.L_x_277:
[----:B------:R-:W-:Y:S05]  /*6560*/  BSYNC B1 ;  /* 0x0000000000017941 */ /* 0x000fea0003800000 */
.L_x_276:
[----:B------:R-:W-:Y:S01]  /*6570*/  @!P3 IMAD R147, R147, R153, R12 ;  /* 0x000000999393b224 */ /* 0x000fe200078e020c */
[----:B------:R-:W-:Y:S04]  /*6580*/  BSSY B1, `(.L_x_278) ;  /* 0x0000006000017945 */ /* 0x000fe80003800000 */
[----:B------:R0:W-:Y:S01]  /*6590*/  @!P3 STG.E.U8 desc[UR36][R6.64+0xf1], R147 ;  /* 0x0000f1930600b986 */ /* 0x0001e2000c101124 */
[----:B------:R-:W-:Y:S05]  /*65a0*/  @P2 BRA `(.L_x_279) ;  /* 0x00000000000c2947 */ /* 0x000fea0003800000 */
[----:B--2---:R-:W1:Y:S02]  /*65b0*/  LDG.E.U8 R155, desc[UR36][R8.64+0xf8] ;  /* 0x0000f824089b7981 */ /* 0x004e64000c1e1100 */
[----:B-1----:R-:W-:-:S05]  /*65c0*/  PRMT R3, R155, 0x8880, RZ ;  /* 0x000088809b037816 */ /* 0x002fca00000000ff */
[----:B------:R-:W-:-:S07]  /*65d0*/  IMAD R12, R3, R154, RZ ;  /* 0x0000009a030c7224 */ /* 0x000fce00078e02ff */
.L_x_279:
[----:B------:R-:W-:Y:S05]  /*65e0*/  BSYNC B1 ;  /* 0x0000000000017941 */ /* 0x000fea0003800000 */
.L_x_278:
[----:B-1----:R-:W-:Y:S01]  /*65f0*/  @!P2 IMAD R3, R148, R153, R12 ;  /* 0x000000999403a224 */ /* 0x002fe200078e020c */
[----:B------:R-:W-:Y:S04]  /*6600*/  BSSY B1, `(.L_x_280) ;  /* 0x0000006000017945 */ /* 0x000fe80003800000 */
[----:B------:R1:W-:Y:S01]  /*6610*/  @!P2 STG.E.U8 desc[UR36][R4.64+0xf8], R3 ;  /* 0x0000f8030400a986 */ /* 0x0003e2000c101124 */
[----:B------:R-:W-:Y:S05]  /*6620*/  @P1 BRA `(.L_x_281) ;  /* 0x00000000000c1947 */ /* 0x000fea0003800000 */
[----:B--2---:R-:W1:Y:S02]  /*6630*/  LDG.E.U8 R155, desc[UR36][R8.64+0xf9] ;  /* 0x0000f924089b7981 */ /* 0x004e64000c1e1100 */
[----:B-1----:R-:W-:-:S05]  /*6640*/  PRMT R3, R155, 0x8880, RZ ;  /* 0x000088809b037816 */ /* 0x002fca00000000ff */
[----:B------:R-:W-:-:S07]  /*6650*/  IMAD R12, R3, R154, RZ ;  /* 0x0000009a030c7224 */ /* 0x000fce00078e02ff */
.L_x_281:
[----:B------:R-:W-:Y:S05]  /*6660*/  BSYNC B1 ;  /* 0x0000000000017941 */ /* 0x000fea0003800000 */
.L_x_280:
[----:B------:R-:W-:Y:S01]  /*6670*/  @!P1 IMAD R149, R149, R153, R12 ;  /* 0x0000009995959224 */ /* 0x000fe200078e020c */
[----:B------:R-:W-:Y:S04]  /*6680*/  BSSY B1, `(.L_x_282) ;  /* 0x0000006000017945 */ /* 0x000fe80003800000 */
[----:B------:R0:W-:Y:S01]  /*6690*/  @!P1 STG.E.U8 desc[UR36][R4.64+0xf9], R149 ;  /* 0x0000f99504009986 */ /* 0x0001e2000c101124 */
[----:B------:R-:W-:Y:S05]  /*66a0*/  @P5 BRA `(.L_x_283) ;  /* 0x00000000000c5947 */ /* 0x000fea0003800000 */
[----:B--2---:R-:W1:Y:S02]  /*66b0*/  LDG.E.U8 R155, desc[UR36][R10.64+0xf8] ;  /* 0x0000f8240a9b7981 */ /* 0x004e64000c1e1100 */
[----:B-1----:R-:W-:-:S05]  /*66c0*/  PRMT R3, R155, 0x8880, RZ ;  /* 0x000088809b037816 */ /* 0x002fca00000000ff */
[----:B------:R-:W-:-:S07]  /*66d0*/  IMAD R12, R3, R154, RZ ;  /* 0x0000009a030c7224 */ /* 0x000fce00078e02ff */
.L_x_283:
[----:B------:R-:W-:Y:S05]  /*66e0*/  BSYNC B1 ;  /* 0x0000000000017941 */ /* 0x000fea0003800000 */
.L_x_282:
[----:B-1----:R-:W-:Y:S01]  /*66f0*/  @!P5 IMAD R3, R150, R153, R12 ;  /* 0x000000999603d224 */ /* 0x002fe200078e020c */
[----:B------:R-:W-:Y:S01]  /*6700*/  ISETP.LT.OR P0, PT, R0, 0xfa, !P0 ;  /* 0x000000fa0000780c */ /* 0x000fe20004701670 */
[----:B------:R-:W-:Y:S03]  /*6710*/  BSSY B1, `(.L_x_284) ;  /* 0x0000006000017945 */ /* 0x000fe60003800000 */
[----:B------:R1:W-:Y:S09]  /*6720*/  @!P5 STG.E.U8 desc[UR36][R6.64+0xf8], R3 ;  /* 0x0000f8030600d986 */ /* 0x0003f2000c101124 */
[----:B------:R-:W-:Y:S05]  /*6730*/  @P0 BRA `(.L_x_285) ;  /* 0x00000000000c0947 */ /* 0x000fea0003800000 */
[----:B--2---:R-:W1:Y:S02]  /*6740*/  LDG.E.U8 R155, desc[UR36][R10.64+0xf9] ;  /* 0x0000f9240a9b7981 */ /* 0x004e64000c1e1100 */
[----:B-1----:R-:W-:-:S05]  /*6750*/  PRMT R3, R155, 0x8880, RZ ;  /* 0x000088809b037816 */ /* 0x002fca00000000ff */
[----:B------:R-:W-:-:S07]  /*6760*/  IMAD R12, R3, R154, RZ ;  /* 0x0000009a030c7224 */ /* 0x000fce00078e02ff */
.L_x_285:
[----:B------:R-:W-:Y:S05]  /*6770*/  BSYNC B1 ;  /* 0x0000000000017941 */ /* 0x000fea0003800000 */
.L_x_284:
[----:B------:R-:W-:Y:S01]  /*6780*/  IMAD R151, R151, R153, R12 ;  /* 0x0000009997977224 */ /* 0x000fe200078e020c */
[----:B------:R-:W-:Y:S06]  /*6790*/  @P0 BRA `(.L_x_286) ;  /* 0x0000001800100947 */ /* 0x000fec0003800000 */
[----:B------:R0:W-:Y:S01]  /*67a0*/  STG.E.U8 desc[UR36][R6.64+0xf9], R151 ;  /* 0x0000f99706007986 */ /* 0x0001e2000c101124 */
[----:B------:R-:W-:Y:S05]  /*67b0*/  BRA `(.L_x_286) ;  /* 0x0000001800087947 */ /* 0x000fea0003800000 */
.L_x_29:
[C---:B------:R-:W-:Y:S02]  /*67c0*/  ISETP.GE.AND P1, PT, R160.reuse, 0x1, PT ;  /* 0x00000001a000780c */ /* 0x040fe40003f26270 */
[----:B------:R-:W-:Y:S02]  /*67d0*/  ISETP.GE.AND P0, PT, R160, 0x9, PT ;  /* 0x00000009a000780c */ /* 0x000fe40003f06270 */
[C---:B------:R-:W-:Y:S02]  /*67e0*/  ISETP.LT.OR P4, PT, R0.reuse, 0x1, !P1 ;  /* 0x000000010000780c */ /* 0x040fe40004f81670 */
[C---:B------:R-:W-:Y:S02]  /*67f0*/  ISETP.LT.OR P3, PT, R0.reuse, 0x2, !P1 ;  /* 0x000000020000780c */ /* 0x040fe40004f61670 */
[C---:B------:R-:W-:Y:S02]  /*6800*/  ISETP.LT.OR P2, PT, R0.reuse, 0x1, !P0 ;  /* 0x000000010000780c */ /* 0x040fe40004741670 */
[----:B------:R-:W-:-:S07]  /*6810*/  ISETP.LT.OR P5, PT, R0, 0x2, !P0 ;  /* 0x000000020000780c */ /* 0x000fce00047a1670 */
[-C--:B------:R-:W-:Y:S02]  /*6820*/  @!P4 IMAD R3, R24, R153.reuse, RZ ;  /* 0x000000991803c224 */ /* 0x080fe400078e02ff */
[-C--:B------:R-:W-:Y:S02]  /*6830*/  @!P3 IMAD R25, R25, R153.reuse, RZ ;  /* 0x000000991919b224 */ /* 0x080fe400078e02ff */
[-C--:B------:R-:W-:Y:S01]  /*6840*/  @!P2 IMAD R9, R26, R153.reuse, RZ ;  /* 0x000000991a09a224 */ /* 0x080fe200078e02ff */
[----:B------:R0:W-:Y:S01]  /*6850*/  @!P4 STG.E.U8 desc[UR36][R4.64], R3 ;  /* 0x000000030400c986 */ /* 0x0001e2000c101124 */
[C---:B------:R-:W-:Y:S01]  /*6860*/  ISETP.LT.OR P4, PT, R0.reuse, 0x9, !P1 ;  /* 0x000000090000780c */ /* 0x040fe20004f81670 */
[----:B------:R-:W-:Y:S02]  /*6870*/  @!P5 IMAD R27, R27, R153, RZ ;  /* 0x000000991b1bd224 */ /* 0x000fe400078e02ff */
[----:B------:R-:W-:Y:S01]  /*6880*/  @!P3 STG.E.U8 desc[UR36][R4.64+0x1], R25 ;  /* 0x000001190400b986 */ /* 0x000fe2000c101124 */
[----:B------:R-:W-:-:S03]  /*6890*/  ISETP.LT.OR P3, PT, R0, 0xa, !P1 ;  /* 0x0000000a0000780c */ /* 0x000fc60004f61670 */
[----:B------:R1:W-:Y:S01]  /*68a0*/  @!P2 STG.E.U8 desc[UR36][R6.64], R9 ;  /* 0x000000090600a986 */ /* 0x0003e2000c101124 */
[----:B------:R-:W-:-:S03]  /*68b0*/  ISETP.LT.OR P2, PT, R0, 0x9, !P0 ;  /* 0x000000090000780c */ /* 0x000fc60004741670 */
[----:B------:R-:W-:Y:S01]  /*68c0*/  @!P5 STG.E.U8 desc[UR36][R6.64+0x1], R27 ;  /* 0x0000011b0600d986 */ /* 0x000fe2000c101124 */
[----:B------:R-:W-:Y:S01]  /*68d0*/  ISETP.LT.OR P5, PT, R0, 0xa, !P0 ;  /* 0x0000000a0000780c */ /* 0x000fe200047a1670 */
[----:B------:R-:W-:-:S04]  /*68e0*/  @!P4 IMAD R11, R28, R153, RZ ;  /* 0x000000991c0bc224 */ /* 0x000fc800078e02ff */
[-C--:B------:R-:W-:Y:S01]  /*68f0*/  @!P3 IMAD R29, R29, R153.reuse, RZ ;  /* 0x000000991d1db224 */ /* 0x080fe200078e02ff */
[----:B------:R-:W-:Y:S01]  /*6900*/  @!P4 STG.E.U8 desc[UR36][R4.64+0x8], R11 ;  /* 0x0000080b0400c986 */ /* 0x000fe2000c101124 */
[----:B------:R-:W-:Y:S02]  /*6910*/  ISETP.LT.OR P4, PT, R0, 0x11, !P1 ;  /* 0x000000110000780c */ /* 0x000fe40004f81670 */
[-C--:B0-----:R-:W-:Y:S01]  /*6920*/  @!P2 IMAD R3, R30, R153.reuse, RZ ;  /* 0x000000991e03a224 */ /* 0x081fe200078e02ff */
[----:B------:R-:W-:Y:S01]  /*6930*/  @!P3 STG.E.U8 desc[UR36][R4.64+0x9], R29 ;  /* 0x0000091d0400b986 */ /* 0x000fe2000c101124 */
[C---:B------:R-:W-:Y:S02]  /*6940*/  ISETP.LT.OR P3, PT, R0.reuse, 0x12, !P1 ;  /* 0x000000120000780c */ /* 0x040fe40004f61670 */
[----:B------:R-:W-:Y:S01]  /*6950*/  @!P5 IMAD R31, R31, R153, RZ ;  /* 0x000000991f1fd224 */ /* 0x000fe200078e02ff */
[----:B------:R0:W-:Y:S01]  /*6960*/  @!P2 STG.E.U8 desc[UR36][R6.64+0x8], R3 ;  /* 0x000008030600a986 */ /* 0x0001e2000c101124 */
[----:B------:R-:W-:-:S03]  /*6970*/  ISETP.LT.OR P2, PT, R0, 0x11, !P0 ;  /* 0x000000110000780c */ /* 0x000fc60004741670 */
[----:B------:R-:W-:Y:S01]  /*6980*/  @!P5 STG.E.U8 desc[UR36][R6.64+0x9], R31 ;  /* 0x0000091f0600d986 */ /* 0x000fe2000c101124 */
[----:B------:R-:W-:Y:S01]  /*6990*/  ISETP.LT.OR P5, PT, R0, 0x12, !P0 ;  /* 0x000000120000780c */ /* 0x000fe200047a1670 */
[----:B-1----:R-:W-:-:S04]  /*69a0*/  @!P4 IMAD R9, R32, R153, RZ ;  /* 0x000000992009c224 */ /* 0x002fc800078e02ff */
        /* <DEDUP_REMOVED lines=301> */
[----:B------:R1:W-:Y:S01]  /*7c80*/  @!P4 STG.E.U8 desc[UR36][R4.64+0xd8], R11 ;  /* 0x0000d80b0400c986 */ /* 0x0003e2000c101124 */
        /* <DEDUP_REMOVED lines=13> */
[-C--:B-1----:R-:W-:Y:S01]  /*7d60*/  @!P2 IMAD R11, R138, R153.reuse, RZ ;  /* 0x000000998a0ba224 */ /* 0x082fe200078e02ff */
[----:B------:R-:W-:Y:S01]  /*7d70*/  @!P3 STG.E.U8 desc[UR36][R4.64+0xe1], R137 ;  /* 0x0000e1890400b986 */ /* 0x000fe2000c101124 */
[C---:B------:R-:W-:Y:S02]  /*7d80*/  ISETP.LT.OR P3, PT, R0.reuse, 0xea, !P1 ;  /* 0x000000ea0000780c */ /* 0x040fe40004f61670 */
[----:B------:R-:W-:Y:S01]  /*7d90*/  @!P5 IMAD R139, R139, R153, RZ ;  /* 0x000000998b8bd224 */ /* 0x000fe200078e02ff */
[----:B------:R1:W-:Y:S01]  /*7da0*/  @!P2 STG.E.U8 desc[UR36][R6.64+0xe0], R11 ;  /* 0x0000e00b0600a986 */ /* 0x0003e2000c101124 */
[----:B------:R-:W-:-:S03]  /*7db0*/  ISETP.LT.OR P2, PT, R0, 0xe9, !P0 ;  /* 0x000000e90000780c */ /* 0x000fc60004741670 */
[----:B------:R-:W-:Y:S01]  /*7dc0*/  @!P5 STG.E.U8 desc[UR36][R6.64+0xe1], R139 ;  /* 0x0000e18b0600d986 */ /* 0x000fe2000c101124 */
[----:B------:R-:W-:Y:S01]  /*7dd0*/  ISETP.LT.OR P5, PT, R0, 0xea, !P0 ;  /* 0x000000ea0000780c */ /* 0x000fe200047a1670 */
[----:B0-----:R-:W-:-:S04]  /*7de0*/  @!P4 IMAD R3, R140, R153, RZ ;  /* 0x000000998c03c224 */ /* 0x001fc800078e02ff */
[-C--:B------:R-:W-:Y:S01]  /*7df0*/  @!P3 IMAD R141, R141, R153.reuse, RZ ;  /* 0x000000998d8db224 */ /* 0x080fe200078e02ff */
[----:B------:R0:W-:Y:S01]  /*7e00*/  @!P4 STG.E.U8 desc[UR36][R4.64+0xe8], R3 ;  /* 0x0000e8030400c986 */ /* 0x0001e2000c101124 */
[----:B------:R-:W-:Y:S02]  /*7e10*/  ISETP.LT.OR P4, PT, R0, 0xf2, !P1 ;  /* 0x000000f20000780c */ /* 0x000fe40004f81670 */
[-C--:B---3--:R-:W-:Y:S01]  /*7e20*/  @!P2 IMAD R9, R142, R153.reuse, RZ ;  /* 0x000000998e09a224 */ /* 0x088fe200078e02ff */
[----:B------:R-:W-:Y:S01]  /*7e30*/  @!P3 STG.E.U8 desc[UR36][R4.64+0xe9], R141 ;  /* 0x0000e98d0400b986 */ /* 0x000fe2000c101124 */
[C---:B------:R-:W-:Y:S02]  /*7e40*/  ISETP.LT.OR P3, PT, R0.reuse, 0xf1, !P1 ;  /* 0x000000f10000780c */ /* 0x040fe40004f61670 */
[----:B------:R-:W-:Y:S01]  /*7e50*/  @!P5 IMAD R143, R143, R153, RZ ;  /* 0x000000998f8fd224 */ /* 0x000fe200078e02ff */
[----:B------:R-:W-:Y:S01]  /*7e60*/  @!P2 STG.E.U8 desc[UR36][R6.64+0xe8], R9 ;  /* 0x0000e8090600a986 */ /* 0x000fe2000c101124 */
[----:B------:R-:W-:-:S03]  /*7e70*/  ISETP.LT.OR P2, PT, R0, 0xf1, !P0 ;  /* 0x000000f10000780c */ /* 0x000fc60004741670 */
[----:B------:R-:W-:Y:S01]  /*7e80*/  @!P5 STG.E.U8 desc[UR36][R6.64+0xe9], R143 ;  /* 0x0000e98f0600d986 */ /* 0x000fe2000c101124 */
[----:B------:R-:W-:Y:S01]  /*7e90*/  ISETP.LT.OR P5, PT, R0, 0xf9, !P0 ;  /* 0x000000f90000780c */ /* 0x000fe200047a1670 */
[----:B------:R-:W-:-:S04]  /*7ea0*/  @!P4 IMAD R145, R145, R153, RZ ;  /* 0x000000999191c224 */ /* 0x000fc800078e02ff */
[-C--:B-1----:R-:W-:Y:S01]  /*7eb0*/  @!P3 IMAD R11, R144, R153.reuse, RZ ;  /* 0x00000099900bb224 */ /* 0x082fe200078e02ff */
[----:B------:R-:W-:Y:S01]  /*7ec0*/  @!P4 STG.E.U8 desc[UR36][R4.64+0xf1], R145 ;  /* 0x0000f1910400c986 */ /* 0x000fe2000c101124 */
[C---:B------:R-:W-:Y:S02]  /*7ed0*/  ISETP.LT.OR P4, PT, R0.reuse, 0xf2, !P0 ;  /* 0x000000f20000780c */ /* 0x040fe40004781670 */
[C---:B------:R-:W-:Y:S01]  /*7ee0*/  ISETP.LT.OR P0, PT, R0.reuse, 0xfa, !P0 ;  /* 0x000000fa0000780c */ /* 0x040fe20004701670 */
[----:B------:R1:W-:Y:S01]  /*7ef0*/  @!P3 STG.E.U8 desc[UR36][R4.64+0xf0], R11 ;  /* 0x0000f00b0400b986 */ /* 0x0003e2000c101124 */
[----:B------:R-:W-:Y:S01]  /*7f00*/  ISETP.LT.OR P3, PT, R0, 0xf9, !P1 ;  /* 0x000000f90000780c */ /* 0x000fe20004f61670 */
[----:B0-----:R-:W-:Y:S01]  /*7f10*/  @!P2 IMAD R3, R146, R153, RZ ;  /* 0x000000999203a224 */ /* 0x001fe200078e02ff */
[----:B------:R-:W-:-:S04]  /*7f20*/  ISETP.LT.OR P1, PT, R0, 0xfa, !P1 ;  /* 0x000000fa0000780c */ /* 0x000fc80004f21670 */
[----:B------:R0:W-:Y:S03]  /*7f30*/  @!P2 STG.E.U8 desc[UR36][R6.64+0xf0], R3 ;  /* 0x0000f0030600a986 */ /* 0x0001e6000c101124 */
[-C--:B------:R-:W-:Y:S02]  /*7f40*/  @!P4 IMAD R147, R147, R153.reuse, RZ ;  /* 0x000000999393c224 */ /* 0x080fe400078e02ff */
[-C--:B-1----:R-:W-:Y:S02]  /*7f50*/  @!P5 IMAD R11, R150, R153.reuse, RZ ;  /* 0x00000099960bd224 */ /* 0x082fe400078e02ff */
[-C--:B------:R-:W-:Y:S01]  /*7f60*/  @!P3 IMAD R9, R148, R153.reuse, RZ ;  /* 0x000000999409b224 */ /* 0x080fe200078e02ff */
[----:B------:R0:W-:Y:S01]  /*7f70*/  @!P4 STG.E.U8 desc[UR36][R6.64+0xf1], R147 ;  /* 0x0000f1930600c986 */ /* 0x0001e2000c101124 */
[-C--:B------:R-:W-:Y:S02]  /*7f80*/  @!P1 IMAD R149, R149, R153.reuse, RZ ;  /* 0x0000009995959224 */ /* 0x080fe400078e02ff */
[----:B------:R-:W-:Y:S01]  /*7f90*/  @!P0 IMAD R151, R151, R153, RZ ;  /* 0x0000009997978224 */ /* 0x000fe200078e02ff */
[----:B------:R0:W-:Y:S04]  /*7fa0*/  @!P3 STG.E.U8 desc[UR36][R4.64+0xf8], R9 ;  /* 0x0000f8090400b986 */ /* 0x0001e8000c101124 */
[----:B------:R0:W-:Y:S04]  /*7fb0*/  @!P1 STG.E.U8 desc[UR36][R4.64+0xf9], R149 ;  /* 0x0000f99504009986 */ /* 0x0001e8000c101124 */
[----:B------:R0:W-:Y:S04]  /*7fc0*/  @!P5 STG.E.U8 desc[UR36][R6.64+0xf8], R11 ;  /* 0x0000f80b0600d986 */ /* 0x0001e8000c101124 */
[----:B------:R0:W-:Y:S02]  /*7fd0*/  @!P0 STG.E.U8 desc[UR36][R6.64+0xf9], R151 ;  /* 0x0000f99706008986 */ /* 0x0001e4000c101124 */
.L_x_286:
[----:B------:R-:W-:Y:S05]  /*7fe0*/  BSYNC B0 ;  /* 0x0000000000007941 */ /* 0x000fea0003800000 */
.L_x_28:
[----:B------:R-:W-:Y:S01]  /*7ff0*/  ULDC UR4, c[0x0][0xc] ;  /* 0x0000030000047ab9 */ /* 0x000fe20000000800 */
[----:B------:R-:W-:Y:S01]  /*8000*/  ULDC UR5, c[0x0][0x10] ;  /* 0x0000040000057ab9 */ /* 0x000fe20000000800 */
[----:B01----:R-:W0:Y:S01]  /*8010*/  LDC R3, c[0x0][0x14] ;  /* 0x00000500ff037b82 */ /* 0x003e220000000800 */
[----:B------:R-:W-:Y:S01]  /*8020*/  UIMAD.WIDE.U32 UR4, UR4, UR5, URZ ;  /* 0x00000005040472a5 */ /* 0x000fe2000f8e003f */
[----:B------:R-:W-:Y:S01]  /*8030*/  PRMT R0, RZ, 0x7610, R0 ;  /* 0x00007610ff007816 */ /* 0x000fe20000000000 */
[----:B------:R-:W-:Y:S02]  /*8040*/  IMAD.MOV.U32 R23, RZ, RZ, -0x1 ;  /* 0xffffffffff177424 */ /* 0x000fe400078e00ff */
[----:B------:R-:W-:Y:S02]  /*8050*/  IMAD.MOV.U32 R22, RZ, RZ, -0x1 ;  /* 0xffffffffff167424 */ /* 0x000fe400078e00ff */
[----:B0-----:R-:W-:-:S04]  /*8060*/  IMAD.WIDE.U32 R16, R3, UR4, R16 ;  /* 0x0000000403107c25 */ /* 0x001fc8000f8e0010 */
[----:B------:R-:W-:Y:S01]  /*8070*/  IMAD R3, R3, UR5, RZ ;  /* 0x0000000503037c24 */ /* 0x000fe2000f8e02ff */
[----:B------:R-:W-:Y:S02]  /*8080*/  ULDC.64 UR4, c[0x0][0x650] ;  /* 0x0001940000047ab9 */ /* 0x000fe40000000a00 */
[----:B------:R-:W-:Y:S01]  /*8090*/  ISETP.GE.U32.AND P0, PT, R16, UR4, PT ;  /* 0x0000000410007c0c */ /* 0x000fe2000bf06070 */
[----:B------:R-:W-:-:S05]  /*80a0*/  IMAD.IADD R17, R17, 0x1, R3 ;  /* 0x0000000111117824 */ /* 0x000fca00078e0203 */
[----:B------:R-:W-:-:S13]  /*80b0*/  ISETP.GE.U32.AND.EX P0, PT, R17, UR5, PT, P0 ;  /* 0x0000000511007c0c */ /* 0x000fda000bf06100 */
[----:B------:R-:W-:Y:S05]  /*80c0*/  @P0 BRA `(.L_x_287) ;  /* 0x0000000400640947 */ /* 0x000fea0003800000 */
[----:B------:R-:W0:Y:S01]  /*80d0*/  S2R R12, SR_CTAID.X ;  /* 0x00000000000c7919 */ /* 0x000e220000002500 */
[----:B------:R-:W1:Y:S01]  /*80e0*/  LDC.64 R10, c[0x0][0x628] ;  /* 0x00018a00ff0a7b82 */ /* 0x000e620000000a00 */
[----:B------:R-:W-:Y:S01]  /*80f0*/  ULDC UR4, c[0x0][0x150] ;  /* 0x0000540000047ab9 */ /* 0x000fe20000000800 */
[----:B------:R-:W-:Y:S01]  /*8100*/  IMAD.MOV.U32 R8, RZ, RZ, R16 ;  /* 0x000000ffff087224 */ /* 0x000fe200078e0010 */
[----:B------:R-:W0:Y:S01]  /*8110*/  S2R R23, SR_CTAID.Y ;  /* 0x0000000000177919 */ /* 0x000e220000002600 */
[----:B------:R-:W-:-:S04]  /*8120*/  IMAD.MOV.U32 R9, RZ, RZ, R17 ;  /* 0x000000ffff097224 */ /* 0x000fc800078e0011 */
[----:B------:R-:W2:Y:S08]  /*8130*/  LDC R21, c[0x0][0x144] ;  /* 0x00005100ff157b82 */ /* 0x000eb00000000800 */
[----:B------:R-:W2:Y:S08]  /*8140*/  LDC R0, c[0x0][0x630] ;  /* 0x00018c00ff007b82 */ /* 0x000eb00000000800 */
[----:B------:R-:W2:Y:S01]  /*8150*/  LDC.64 R14, c[0x0][0x620] ;  /* 0x00018800ff0e7b82 */ /* 0x000ea20000000a00 */
[----:B-1----:R-:W-:-:S04]  /*8160*/  ISETP.NE.U32.AND P0, PT, R10, RZ, PT ;  /* 0x000000ff0a00720c */ /* 0x002fc80003f05070 */
[----:B------:R-:W-:Y:S02]  /*8170*/  ISETP.NE.AND.EX P0, PT, R11, RZ, PT, P0 ;  /* 0x000000ff0b00720c */ /* 0x000fe40003f05300 */
[----:B0-----:R-:W-:-:S05]  /*8180*/  I2FP.F32.U32 R3, R12 ;  /* 0x0000000c00037245 */ /* 0x001fca0000201000 */
[----:B------:R-:W-:-:S04]  /*8190*/  FMUL R3, R3, UR4 ;  /* 0x0000000403037c20 */ /* 0x000fc80008400000 */
[----:B------:R0:W1:Y:S02]  /*81a0*/  F2I.U32.TRUNC.NTZ R20, R3 ;  /* 0x0000000300147305 */ /* 0x000064000020f000 */
[----:B------:R-:W-:Y:S05]  /*81b0*/  @!P0 BRA `(.L_x_288) ;  /* 0x0000000000288947 */ /* 0x000fea0003800000 */
[----:B0-----:R-:W0:Y:S02]  /*81c0*/  LDC R3, c[0x0][0x634] ;  /* 0x00018d00ff037b82 */ /* 0x001e240000000800 */
[----:B0-----:R-:W-:-:S05]  /*81d0*/  IADD3 R3, P0, R16, R3, RZ ;  /* 0x0000000310037210 */ /* 0x001fca0007f1e0ff */
[----:B------:R-:W-:-:S04]  /*81e0*/  IMAD.X R13, RZ, RZ, R17, P0 ;  /* 0x000000ffff0d7224 */ /* 0x000fc800000e0611 */
[----:B---3--:R-:W-:-:S04]  /*81f0*/  IMAD.WIDE.U32 R4, R13, R10, RZ ;  /* 0x0000000a0d047225 */ /* 0x008fc800078e00ff */
[----:B----4-:R-:W-:-:S04]  /*8200*/  IMAD.WIDE.U32 R6, P0, R3, R11, R4 ;  /* 0x0000000b03067225 */ /* 0x010fc80007800004 */
[----:B------:R-:W-:-:S04]  /*8210*/  IMAD.WIDE.U32 R4, R3, R10, RZ ;  /* 0x0000000a03047225 */ /* 0x000fc800078e00ff */
[----:B------:R-:W-:Y:S01]  /*8220*/  IMAD.X R9, RZ, RZ, RZ, P0 ;  /* 0x000000ffff097224 */ /* 0x000fe200000e06ff */
[----:B------:R-:W-:Y:S01]  /*8230*/  IADD3 RZ, P0, R5, R6, RZ ;  /* 0x0000000605ff7210 */ /* 0x000fe20007f1e0ff */
[----:B------:R-:W-:-:S04]  /*8240*/  IMAD.MOV.U32 R8, RZ, RZ, R7 ;  /* 0x000000ffff087224 */ /* 0x000fc800078e0007 */
[----:B------:R-:W-:-:S08]  /*8250*/  IMAD.WIDE.U32.X R8, R13, R11, R8, P0 ;  /* 0x0000000b0d087225 */ /* 0x000fd000000e0408 */
.L_x_288:
[----:B----4-:R-:W4:Y:S01]  /*8260*/  LDC.64 R26, c[0x0][0x640] ;  /* 0x00019000ff1a7b82 */ /* 0x010f220000000a00 */
[-CC-:B--2---:R-:W-:Y:S01]  /*8270*/  SHF.R.U64 R22, R8, R0.reuse, R9.reuse ;  /* 0x0000000008167219 */ /* 0x184fe20000001209 */
[----:B-1----:R-:W-:Y:S01]  /*8280*/  IMAD.MOV R20, RZ, RZ, -R20 ;  /* 0x000000ffff147224 */ /* 0x002fe200078e0a14 */
[----:B------:R-:W-:Y:S01]  /*8290*/  SHF.R.U32.HI R0, RZ, R0, R9 ;  /* 0x00000000ff007219 */ /* 0x000fe20000011609 */
[----:B------:R-:W-:Y:S01]  /*82a0*/  ULDC UR4, c[0x0][0x154] ;  /* 0x0000550000047ab9 */ /* 0x000fe20000000800 */
[----:B0-----:R-:W-:Y:S01]  /*82b0*/  IADD3 R3, P0, RZ, -R22, RZ ;  /* 0x80000016ff037210 */ /* 0x001fe20007f1e0ff */
[----:B------:R-:W-:Y:S02]  /*82c0*/  IMAD R21, R21, R20, R12 ;  /* 0x0000001415157224 */ /* 0x000fe400078e020c */
[----:B------:R-:W0:Y:S01]  /*82d0*/  LDC R6, c[0x0][0x618] ;  /* 0x00018600ff067b82 */ /* 0x000e220000000800 */
[----:B------:R-:W-:Y:S02]  /*82e0*/  IMAD.MOV.U32 R7, RZ, RZ, 0x1 ;  /* 0x00000001ff077424 */ /* 0x000fe400078e00ff */
[----:B---3--:R-:W-:-:S04]  /*82f0*/  IMAD.X R5, RZ, RZ, ~R0, P0 ;  /* 0x000000ffff057224 */ /* 0x008fc800000e0e00 */
[-C--:B------:R-:W-:Y:S01]  /*8300*/  IMAD R0, R5, R14.reuse, RZ ;  /* 0x0000000e05007224 */ /* 0x080fe200078e02ff */
[----:B------:R-:W1:Y:S01]  /*8310*/  LDC R8, c[0x0][0x608] ;  /* 0x00018200ff087b82 */ /* 0x000e620000000800 */
[----:B------:R-:W-:-:S04]  /*8320*/  IMAD.WIDE.U32 R4, R3, R14, R16 ;  /* 0x0000000e03047225 */ /* 0x000fc800078e0010 */
[----:B------:R-:W-:Y:S01]  /*8330*/  IMAD R3, R3, R15, R0 ;  /* 0x0000000f03037224 */ /* 0x000fe200078e0200 */
[----:B------:R-:W-:Y:S02]  /*8340*/  I2FP.F32.U32 R0, R23 ;  /* 0x0000001700007245 */ /* 0x000fe40000201000 */
[----:B------:R-:W2:Y:S01]  /*8350*/  LDC R24, c[0x0][0x658] ;  /* 0x00019600ff187b82 */ /* 0x000ea20000000800 */
[----:B------:R-:W-:Y:S01]  /*8360*/  IMAD.IADD R3, R5, 0x1, R3 ;  /* 0x0000000105037824 */ /* 0x000fe200078e0203 */
[----:B----4-:R-:W-:Y:S01]  /*8370*/  ISETP.NE.U32.AND P0, PT, R26, RZ, PT ;  /* 0x000000ff1a00720c */ /* 0x010fe20003f05070 */
[----:B------:R-:W-:Y:S01]  /*8380*/  FMUL R0, R0, UR4 ;  /* 0x0000000400007c20 */ /* 0x000fe20008400000 */
[----:B------:R-:W-:Y:S02]  /*8390*/  IMAD.MOV.U32 R5, RZ, RZ, -0x1 ;  /* 0xffffffffff057424 */ /* 0x000fe400078e00ff */
[----:B------:R-:W-:Y:S01]  /*83a0*/  ISETP.NE.AND.EX P0, PT, R27, RZ, PT, P0 ;  /* 0x000000ff1b00720c */ /* 0x000fe20003f05300 */
[----:B------:R3:W4:Y:S01]  /*83b0*/  F2I.U32.TRUNC.NTZ R13, R0 ;  /* 0x00000000000d7305 */ /* 0x000722000020f000 */
[----:B------:R-:W3:Y:S01]  /*83c0*/  LDC R20, c[0x0][0x148] ;  /* 0x00005200ff147b82 */ /* 0x000ee20000000800 */
[----:B0-----:R-:W-:-:S02]  /*83d0*/  SHF.R.U64 R12, R4, R6, R3 ;  /* 0x00000006040c7219 */ /* 0x001fc40000001203 */
[----:B------:R-:W-:-:S05]  /*83e0*/  SHF.R.U32.HI R3, RZ, R6, R3 ;  /* 0x00000006ff037219 */ /* 0x000fca0000011603 */
[----:B------:R-:W0:Y:S01]  /*83f0*/  LDC R15, c[0x0][0x600] ;  /* 0x00018000ff0f7b82 */ /* 0x000e220000000800 */
[-CC-:B-1----:R-:W-:Y:S02]  /*8400*/  SHF.R.U64 R10, R12, R8.reuse, R3.reuse ;  /* 0x000000080c0a7219 */ /* 0x182fe40000001203 */
[----:B------:R-:W-:-:S05]  /*8410*/  SHF.R.U32.HI R3, RZ, R8, R3 ;  /* 0x00000008ff037219 */ /* 0x000fca0000011603 */
[----:B------:R-:W1:Y:S01]  /*8420*/  LDC R28, c[0x0][0x648] ;  /* 0x00019200ff1c7b82 */ /* 0x000e620000000800 */
[-C--:B--2---:R-:W-:Y:S02]  /*8430*/  SHF.L.U32 R4, R5, R24.reuse, RZ ;  /* 0x0000001805047219 */ /* 0x084fe400000006ff */
[--C-:B------:R-:W-:Y:S02]  /*8440*/  SHF.R.U64 R14, R10, R24, R3.reuse ;  /* 0x000000180a0e7219 */ /* 0x100fe40000001203 */
[----:B------:R-:W-:Y:S02]  /*8450*/  LOP3.LUT R25, RZ, R4, RZ, 0x33, !PT ;  /* 0x00000004ff197212 */ /* 0x000fe400078e33ff */
[-C--:B------:R-:W-:Y:S01]  /*8460*/  SHF.R.U32.HI R5, RZ, R24.reuse, R3 ;  /* 0x00000018ff057219 */ /* 0x080fe20000011603 */
[----:B------:R-:W2:Y:S01]  /*8470*/  LDC R29, c[0x0][0x638] ;  /* 0x00018e00ff1d7b82 */ /* 0x000ea20000000800 */
[----:B------:R-:W-:Y:S01]  /*8480*/  SHF.L.U32 R152, R7, R24, RZ ;  /* 0x0000001807987219 */ /* 0x000fe200000006ff */
[----:B------:R-:W-:-:S06]  /*8490*/  IMAD.MOV.U32 R4, RZ, RZ, R14 ;  /* 0x000000ffff047224 */ /* 0x000fcc00078e000e */
[----:B------:R-:W0:Y:S01]  /*84a0*/  LDC R30, c[0x0][0x610] ;  /* 0x00018400ff1e7b82 */ /* 0x000e220000000800 */
[----:B----4-:R-:W-:Y:S05]  /*84b0*/  @!P0 BRA `(.L_x_289) ;  /* 0x0000000000288947 */ /* 0x010fea0003800000 */
[----:B------:R-:W4:Y:S02]  /*84c0*/  LDC R3, c[0x0][0x64c] ;  /* 0x00019300ff037b82 */ /* 0x000f240000000800 */
[----:B----4-:R-:W-:-:S05]  /*84d0*/  IADD3 R3, P0, R14, R3, RZ ;  /* 0x000000030e037210 */ /* 0x010fca0007f1e0ff */
        /* <DEDUP_REMOVED lines=8> */
.L_x_289:
[----:B------:R-:W-:Y:S01]  /*8560*/  ISETP.NE.AND P0, PT, R2, 0x1, PT ;  /* 0x000000010200780c */ /* 0x000fe20003f05270 */
[----:B0-----:R-:W-:Y:S01]  /*8570*/  VIADD R7, R15, 0xffffffff ;  /* 0xffffffff0f077836 */ /* 0x001fe20000000000 */
[----:B-1-3--:R-:W-:Y:S01]  /*8580*/  SHF.R.U64 R0, R4, R28, R5 ;  /* 0x0000001c04007219 */ /* 0x00afe20000001205 */
[----:B------:R-:W-:Y:S01]  /*8590*/  IMAD.MOV R13, RZ, RZ, -R13 ;  /* 0x000000ffff0d7224 */ /* 0x000fe200078e0a0d */
[----:B------:R-:W-:Y:S01]  /*85a0*/  LOP3.LUT R5, R10, R25, RZ, 0xc0, !PT ;  /* 0x000000190a057212 */ /* 0x000fe200078ec0ff */
[----:B------:R-:W-:Y:S02]  /*85b0*/  IMAD.MOV.U32 R4, RZ, RZ, 0x1 ;  /* 0x00000001ff047424 */ /* 0x000fe400078e00ff */
[----:B------:R-:W-:Y:S02]  /*85c0*/  IMAD.MOV R3, RZ, RZ, -R0 ;  /* 0x000000ffff037224 */ /* 0x000fe400078e0a00 */
[----:B------:R-:W-:Y:S01]  /*85d0*/  IMAD R152, R152, R0, R5 ;  /* 0x0000000098987224 */ /* 0x000fe200078e0205 */
[----:B------:R-:W-:Y:S01]  /*85e0*/  LOP3.LUT R5, R12, R7, RZ, 0xc0, !PT ;  /* 0x000000070c057212 */ /* 0x000fe200078ec0ff */
[----:B--2---:R-:W-:-:S02]  /*85f0*/  IMAD R0, R3, R29, R14 ;  /* 0x0000001d03007224 */ /* 0x004fc400078e020e */
[----:B------:R-:W-:Y:S02]  /*8600*/  @P0 IMAD R21, R20, R13, R23 ;  /* 0x0000000d14150224 */ /* 0x000fe400078e0217 */
[----:B------:R-:W-:Y:S01]  /*8610*/  IMAD R3, R0, R15, R5 ;  /* 0x0000000f00037224 */ /* 0x000fe200078e0205 */
[----:B------:R-:W-:Y:S01]  /*8620*/  PRMT R0, R4, 0x7610, R0 ;  /* 0x0000761004007816 */ /* 0x000fe20000000000 */
[----:B------:R-:W-:-:S05]  /*8630*/  IMAD R152, R152, R30, R21 ;  /* 0x0000001e98987224 */ /* 0x000fca00078e0215 */
[----:B------:R-:W-:Y:S02]  /*8640*/  SEL R23, R3, R152, !P0 ;  /* 0x0000009803177207 */ /* 0x000fe40004000000 */
[----:B------:R-:W-:-:S07]  /*8650*/  SEL R152, R152, R3, !P0 ;  /* 0x0000000398987207 */ /* 0x000fce0004000000 */
.L_x_287:
[----:B------:R-:W-:-:S13]  /*8660*/  LOP3.LUT P0, RZ, R0, 0xff, RZ, 0xc0, !PT ;  /* 0x000000ff00ff7812 */ /* 0x000fda000780c0ff */
[----:B------:R-:W-:Y:S05]  /*8670*/  @P0 BRA `(.L_x_290) ;  /* 0xffffff88002c0947 */ /* 0x000fea000383ffff */
[----:B------:R-:W-:Y:S05]  /*8680*/  EXIT ;  /* 0x000000000000794d */ /* 0x000fea0003800000 */
.L_x_3:
[----:B0-----:R-:W-:Y:S01]  /*8690*/  ULDC.64 UR4, c[0x0][0x650] ;  /* 0x0001940000047ab9 */ /* 0x001fe20000000a00 */
        /* <DEDUP_REMOVED lines=25> */
.L_x_292:
[--C-:B------:R-:W-:Y:S01]  /*8830*/  SHF.R.U64 R12, R10, R14, R11.reuse ;  /* 0x0000000e0a0c7219 */ /* 0x100fe2000000120b */
[----:B------:R-:W0:Y:S01]  /*8840*/  LDC R22, c[0x0][0x618] ;  /* 0x00018600ff167b82 */ /* 0x000e220000000800 */
[----:B------:R-:W-:Y:S01]  /*8850*/  I2FP.F32.U32 R6, R4 ;  /* 0x0000000400067245 */ /* 0x000fe20000201000 */
[----:B------:R-:W-:Y:S01]  /*8860*/  ULDC UR4, c[0x0][0x150] ;  /* 0x0000540000047ab9 */ /* 0x000fe20000000800 */
[----:B------:R-:W-:Y:S02]  /*8870*/  SHF.R.U32.HI R5, RZ, R14, R11 ;  /* 0x0000000eff057219 */ /* 0x000fe4000001160b */
[----:B------:R-:W-:Y:S01]  /*8880*/  IADD3 R9, P0, RZ, -R12, RZ ;  /* 0x8000000cff097210 */ /* 0x000fe20007f1e0ff */
[----:B------:R-:W-:Y:S01]  /*8890*/  FMUL R11, R6, UR4 ;  /* 0x00000004060b7c20 */ /* 0x000fe20008400000 */
[----:B------:R-:W-:Y:S01]  /*88a0*/  ULDC UR4, c[0x0][0x154] ;  /* 0x0000550000047ab9 */ /* 0x000fe20000000800 */
[----:B------:R-:W1:Y:S02]  /*88b0*/  LDC.64 R24, c[0x0][0x640] ;  /* 0x00019000ff187b82 */ /* 0x000e640000000a00 */
[----:B------:R-:W-:-:S02]  /*88c0*/  IMAD.X R5, RZ, RZ, ~R5, P0 ;  /* 0x000000ffff057224 */ /* 0x000fc400000e0e05 */
[----:B------:R-:W2:Y:S01]  /*88d0*/  F2I.U32.TRUNC.NTZ R11, R11 ;  /* 0x0000000b000b7305 */ /* 0x000ea2000020f000 */
[----:B------:R-:W-:-:S03]  /*88e0*/  IMAD.WIDE.U32 R6, R9, R20, R16 ;  /* 0x0000001409067225 */ /* 0x000fc600078e0010 */
[----:B------:R-:W3:Y:S01]  /*88f0*/  LDC R13, c[0x0][0x144] ;  /* 0x00005100ff0d7b82 */ /* 0x000ee20000000800 */
[----:B------:R-:W-:-:S04]  /*8900*/  IMAD R8, R5, R20, RZ ;  /* 0x0000001405087224 */ /* 0x000fc800078e02ff */
[----:B------:R-:W-:Y:S02]  /*8910*/  IMAD R5, R9, R21, R8 ;  /* 0x0000001509057224 */ /* 0x000fe400078e0208 */
[----:B------:R-:W-:Y:S01]  /*8920*/  IMAD.MOV.U32 R8, RZ, RZ, -0x1 ;  /* 0xffffffffff087424 */ /* 0x000fe200078e00ff */
[----:B------:R-:W4:Y:S01]  /*8930*/  LDC R14, c[0x0][0x608] ;  /* 0x00018200ff0e7b82 */ /* 0x000f220000000800 */
[----:B------:R-:W-:Y:S01]  /*8940*/  IMAD.IADD R5, R7, 0x1, R5 ;  /* 0x0000000107057824 */ /* 0x000fe200078e0205 */
[----:B------:R-:W-:-:S04]  /*8950*/  I2FP.F32.U32 R7, R3 ;  /* 0x0000000300077245 */ /* 0x000fc80000201000 */
[-C--:B0-----:R-:W-:Y:S01]  /*8960*/  SHF.R.U64 R10, R6, R22.reuse, R5 ;  /* 0x00000016060a7219 */ /* 0x081fe20000001205 */
[----:B--2---:R-:W-:Y:S01]  /*8970*/  IMAD.MOV R6, RZ, RZ, -R11 ;  /* 0x000000ffff067224 */ /* 0x004fe200078e0a0b */
[----:B------:R-:W0:Y:S01]  /*8980*/  LDC R9, c[0x0][0x658] ;  /* 0x00019600ff097b82 */ /* 0x000e220000000800 */
[----:B-1----:R-:W-:Y:S01]  /*8990*/  ISETP.NE.U32.AND P0, PT, R24, RZ, PT ;  /* 0x000000ff1800720c */ /* 0x002fe20003f05070 */
[----:B------:R-:W-:Y:S01]  /*89a0*/  FMUL R7, R7, UR4 ;  /* 0x0000000407077c20 */ /* 0x000fe20008400000 */
[----:B------:R-:W-:Y:S02]  /*89b0*/  SHF.R.U32.HI R5, RZ, R22, R5 ;  /* 0x00000016ff057219 */ /* 0x000fe40000011605 */
[----:B------:R-:W-:-:S03]  /*89c0*/  ISETP.NE.AND.EX P0, PT, R25, RZ, PT, P0 ;  /* 0x000000ff1900720c */ /* 0x000fc60003f05300 */
[----:B------:R-:W1:Y:S01]  /*89d0*/  LDC R20, c[0x0][0x148] ;  /* 0x00005200ff147b82 */ /* 0x000e620000000800 */
[----:B---3--:R-:W-:Y:S02]  /*89e0*/  IMAD R23, R13, R6, R4 ;  /* 0x000000060d177224 */ /* 0x008fe400078e0204 */
[----:B------:R-:W-:-:S05]  /*89f0*/  IMAD.MOV.U32 R6, RZ, RZ, 0x1 ;  /* 0x00000001ff067424 */ /* 0x000fca00078e00ff */
[----:B------:R-:W2:Y:S01]  /*8a00*/  LDC R21, c[0x0][0x600] ;  /* 0x00018000ff157b82 */ /* 0x000ea20000000800 */
[-CC-:B----4-:R-:W-:Y:S02]  /*8a10*/  SHF.R.U64 R13, R10, R14.reuse, R5.reuse ;  /* 0x0000000e0a0d7219 */ /* 0x190fe40000001205 */
[----:B------:R-:W-:Y:S02]  /*8a20*/  SHF.R.U32.HI R4, RZ, R14, R5 ;  /* 0x0000000eff047219 */ /* 0x000fe40000011605 */
[----:B------:R3:W4:Y:S03]  /*8a30*/  F2I.U32.TRUNC.NTZ R14, R7 ;  /* 0x00000007000e7305 */ /* 0x000726000020f000 */
[----:B------:R-:W1:Y:S01]  /*8a40*/  LDC R26, c[0x0][0x648] ;  /* 0x00019200ff1a7b82 */ /* 0x000e620000000800 */
[-C--:B0-----:R-:W-:Y:S02]  /*8a50*/  SHF.R.U64 R15, R13, R9.reuse, R4 ;  /* 0x000000090d0f7219 */ /* 0x081fe40000001204 */
[----:B------:R-:W-:-:S02]  /*8a60*/  SHF.L.U32 R8, R8, R9, RZ ;  /* 0x0000000908087219 */ /* 0x000fc400000006ff */
[-C--:B------:R-:W-:Y:S01]  /*8a70*/  SHF.R.U32.HI R5, RZ, R9.reuse, R4 ;  /* 0x00000009ff057219 */ /* 0x080fe20000011604 */
[----:B------:R-:W-:Y:S01]  /*8a80*/  IMAD.MOV.U32 R4, RZ, RZ, R15 ;  /* 0x000000ffff047224 */ /* 0x000fe200078e000f */
[----:B------:R-:W-:Y:S01]  /*8a90*/  SHF.L.U32 R22, R6, R9, RZ ;  /* 0x0000000906167219 */ /* 0x000fe200000006ff */
[----:B------:R-:W0:Y:S01]  /*8aa0*/  LDC R27, c[0x0][0x638] ;  /* 0x00018e00ff1b7b82 */ /* 0x000e220000000800 */
[----:B------:R-:W-:-:S07]  /*8ab0*/  LOP3.LUT R28, RZ, R8, RZ, 0x33, !PT ;  /* 0x00000008ff1c7212 */ /* 0x000fce00078e33ff */
        /* <DEDUP_REMOVED lines=12> */
.L_x_293:
[----:B------:R-:W-:Y:S01]  /*8b80*/  ISETP.NE.AND P0, PT, R2, 0x1, PT ;  /* 0x000000010200780c */ /* 0x000fe20003f05270 */
[----:B--2---:R-:W-:Y:S01]  /*8b90*/  VIADD R7, R21, 0xffffffff ;  /* 0xffffffff15077836 */ /* 0x004fe20000000000 */
[----:B-1----:R-:W-:Y:S01]  /*8ba0*/  SHF.R.U64 R5, R4, R26, R5 ;  /* 0x0000001a04057219 */ /* 0x002fe20000001205 */
[----:B------:R-:W-:Y:S01]  /*8bb0*/  IMAD.MOV R14, RZ, RZ, -R14 ;  /* 0x000000ffff0e7224 */ /* 0x000fe200078e0a0e */
[----:B------:R-:W-:Y:S01]  /*8bc0*/  LOP3.LUT R4, R13, R28, RZ, 0xc0, !PT ;  /* 0x0000001c0d047212 */ /* 0x000fe200078ec0ff */
[----:B------:R-:W-:Y:S01]  /*8bd0*/  IMAD.MOV.U32 R8, RZ, RZ, R12 ;  /* 0x000000ffff087224 */ /* 0x000fe200078e000c */
[----:B------:R-:W-:Y:S01]  /*8be0*/  LOP3.LUT R10, R10, R7, RZ, 0xc0, !PT ;  /* 0x000000070a0a7212 */ /* 0x000fe200078ec0ff */
[----:B------:R-:W-:Y:S02]  /*8bf0*/  IMAD.MOV R6, RZ, RZ, -R5 ;  /* 0x000000ffff067224 */ /* 0x000fe400078e0a05 */
[----:B------:R-:W-:-:S04]  /*8c00*/  IMAD R4, R22, R5, R4 ;  /* 0x0000000516047224 */ /* 0x000fc800078e0204 */
[----:B------:R-:W-:Y:S02]  /*8c10*/  @P0 IMAD R23, R20, R14, R3 ;  /* 0x0000000e14170224 */ /* 0x000fe400078e0203 */
[----:B0-----:R-:W-:Y:S02]  /*8c20*/  IMAD R3, R6, R27, R15 ;  /* 0x0000001b06037224 */ /* 0x001fe400078e020f */
[----:B------:R-:W-:Y:S02]  /*8c30*/  IMAD R7, R4, R29, R23 ;  /* 0x0000001d04077224 */ /* 0x000fe400078e0217 */
[----:B------:R-:W-:Y:S02]  /*8c40*/  IMAD R4, R3, R21, R10 ;  /* 0x0000001503047224 */ /* 0x000fe400078e020a */
[----:B------:R-:W-:-:S03]  /*8c50*/  IMAD.MOV.U32 R6, RZ, RZ, 0x1 ;  /* 0x00000001ff067424 */ /* 0x000fc600078e00ff */
[----:B------:R-:W-:Y:S02]  /*8c60*/  SEL R9, R4, R7, !P0 ;  /* 0x0000000704097207 */ /* 0x000fe40004000000 */
[----:B------:R-:W-:-:S07]  /*8c70*/  SEL R7, R7, R4, !P0 ;  /* 0x0000000407077207 */ /* 0x000fce0004000000 */
.L_x_291:
[----:B------:R-:W-:-:S08]  /*8c80*/  NOP ;  /* 0x0000000000007918 */ /* 0x000fd00000000000 */
[----:B------:R-:W0:-:S00]  /*8c90*/  USETMAXREG.DEALLOC.CTAPOOL 0x28 ;  /* 0x00000028000079c8 */ /* 0x000e0000080e0500 */
[----:B0-----:R-:W-:-:S13]  /*8ca0*/  ISETP.NE.AND P0, PT, R0, RZ, PT ;  /* 0x000000ff0000720c */ /* 0x001fda0003f05270 */
[----:B------:R-:W-:Y:S05]  /*8cb0*/  @P0 EXIT ;  /* 0x000000000000094d */ /* 0x000fea0003800000 */
[----:B------:R-:W-:Y:S01]  /*8cc0*/  LOP3.LUT P0, RZ, R6, 0xff, RZ, 0xc0, !PT ;  /* 0x000000ff06ff7812 */ /* 0x000fe2000780c0ff */
[----:B------:R-:W-:Y:S02]  /*8cd0*/  IMAD.MOV.U32 R3, RZ, RZ, 0x1 ;  /* 0x00000001ff037424 */ /* 0x000fe400078e00ff */
[----:B------:R-:W-:-:S10]  /*8ce0*/  IMAD.MOV.U32 R0, RZ, RZ, RZ ;  /* 0x000000ffff007224 */ /* 0x000fd400078e00ff */
[----:B------:R-:W-:Y:S05]  /*8cf0*/  @!P0 BRA `(.L_x_294) ;  /* 0x0000000c00348947 */ /* 0x000fea0003800000 */
[----:B------:R-:W0:Y:S01]  /*8d00*/  LDC R0, c[0x0][0x28c] ;  /* 0x0000a300ff007b82 */ /* 0x000e220000000800 */
[----:B------:R-:W-:Y:S01]  /*8d10*/  ULDC UR5, c[0x0][0x600] ;  /* 0x0001800000057ab9 */ /* 0x000fe20000000800 */
[----:B------:R-:W-:Y:S01]  /*8d20*/  ULDC UR4, c[0x0][0xc] ;  /* 0x0000030000047ab9 */ /* 0x000fe20000000800 */
[----:B------:R-:W-:Y:S01]  /*8d30*/  UIADD3 UR16, UR5, -0x1, URZ ;  /* 0xffffffff05107890 */ /* 0x000fe2000fffe03f */
[C---:B------:R-:W-:Y:S01]  /*8d40*/  LOP3.LUT P2, RZ, R18.reuse, 0x7f, RZ, 0xc0, !PT ;  /* 0x0000007f12ff7812 */ /* 0x040fe2000784c0ff */
[----:B------:R-:W-:Y:S01]  /*8d50*/  ULDC UR6, c[0x0][0x658] ;  /* 0x0001960000067ab9 */ /* 0x000fe20000000800 */
[----:B------:R-:W-:Y:S01]  /*8d60*/  ULDC UR5, c[0x0][0x10] ;  /* 0x0000040000057ab9 */ /* 0x000fe20000000800 */
[----:B------:R-:W-:Y:S01]  /*8d70*/  UMOV UR7, 0xffffffff ;  /* 0xffffffff00077882 */ /* 0x000fe20000000000 */
[----:B------:R-:W-:Y:S01]  /*8d80*/  UMOV UR8, 0x1 ;  /* 0x0000000100087882 */ /* 0x000fe20000000000 */
[----:B------:R-:W-:Y:S01]  /*8d90*/  UIMAD.WIDE.U32 UR4, UR4, UR5, URZ ;  /* 0x00000005040472a5 */ /* 0x000fe2000f8e003f */
[----:B------:R-:W-:Y:S01]  /*8da0*/  LOP3.LUT P0, RZ, R18, 0x1f, RZ, 0xc0, !PT ;  /* 0x0000001f12ff7812 */ /* 0x000fe2000780c0ff */
[----:B------:R-:W-:Y:S01]  /*8db0*/  USHF.L.U32 UR7, UR7, UR6, URZ ;  /* 0x0000000607077299 */ /* 0x000fe2000800063f */
[----:B------:R-:W-:Y:S01]  /*8dc0*/  BSSY B0, `(.L_x_294) ;  /* 0x00000c0000007945 */ /* 0x000fe20003800000 */
[----:B------:R-:W-:Y:S01]  /*8dd0*/  USHF.L.U32 UR18, UR8, UR6, URZ ;  /* 0x0000000608127299 */ /* 0x000fe2000800063f */
[----:B------:R-:W-:Y:S01]  /*8de0*/  IMAD.MOV.U32 R11, RZ, RZ, 0x1 ;  /* 0x00000001ff0b7424 */ /* 0x000fe200078e00ff */
[----:B------:R-:W-:Y:S01]  /*8df0*/  LOP3.LUT R18, R19, 0x2, RZ, 0xfc, !PT ;  /* 0x0000000213127812 */ /* 0x000fe200078efcff */
[----:B------:R-:W-:Y:S01]  /*8e00*/  ULDC UR6, c[0x0][0x14] ;  /* 0x0000050000067ab9 */ /* 0x000fe20000000800 */
[----:B------:R-:W-:Y:S01]  /*8e10*/  PLOP3.LUT P0, PT, P0, P2, PT, 0x8a, 0x0 ;  /* 0x000000000000781c */ /* 0x000fe20000705172 */
[----:B------:R-:W-:-:S02]  /*8e20*/  UIMAD.WIDE.U32 UR20, UR4, UR6, URZ ;  /* 0x00000006041472a5 */ /* 0x000fc4000f8e003f */
[----:B------:R-:W-:Y:S02]  /*8e30*/  UIMAD UR13, UR5, UR6, URZ ;  /* 0x00000006050d72a4 */ /* 0x000fe4000f8e023f */
[----:B------:R-:W-:Y:S01]  /*8e40*/  ULOP3.LUT UR17, URZ, UR7, URZ, 0x33, !UPT ;  /* 0x000000073f117292 */ /* 0x000fe2000f8e333f */
[----:B0-----:R-:W-:Y:S01]  /*8e50*/  VIADD R0, R0, 0x7f ;  /* 0x0000007f00007836 */ /* 0x001fe20000000000 */
[----:B------:R-:W-:Y:S01]  /*8e60*/  UIADD3 UR13, UR21, UR13, URZ ;  /* 0x0000000d150d7290 */ /* 0x000fe2000fffe03f */
[----:B------:R-:W-:-:S03]  /*8e70*/  ULDC.64 UR22, c[0x0][0x198] ;  /* 0x0000660000167ab9 */ /* 0x000fc60000000a00 */
[----:B------:R-:W-:-:S04]  /*8e80*/  SHF.R.S32.HI R3, RZ, 0x1f, R0 ;  /* 0x0000001fff037819 */ /* 0x000fc80000011400 */
[----:B------:R-:W-:Y:S01]  /*8e90*/  LEA.HI R3, R3, R0, RZ, 0x7 ;  /* 0x0000000003037211 */ /* 0x000fe200078f38ff */
[----:B------:R-:W-:-:S03]  /*8ea0*/  IMAD.MOV.U32 R0, RZ, RZ, RZ ;  /* 0x000000ffff007224 */ /* 0x000fc600078e00ff */
[----:B------:R-:W-:Y:S01]  /*8eb0*/  SHF.R.S32.HI R13, RZ, 0x7, R3 ;  /* 0x00000007ff0d7819 */ /* 0x000fe20000011403 */
[----:B------:R-:W-:-:S04]  /*8ec0*/  IMAD.MOV.U32 R3, RZ, RZ, 0x1 ;  /* 0x00000001ff037424 */ /* 0x000fc800078e00ff */
[----:B------:R-:W-:-:S07]  /*8ed0*/  VIADD R10, R13, 0x1 ;  /* 0x000000010d0a7836 */ /* 0x000fce0000000000 */
.L_x_306:
[----:B------:R-:W-:-:S03]  /*8ee0*/  UMOV UR4, 0xffffffff ;  /* 0xffffffff00047882 */ /* 0x000fc60000000000 */
[----:B------:R-:W-:Y:S05]  /*8ef0*/  BRA.DIV UR4, `(.L_x_295) ;  /* 0x0000000e049c7947 */ /* 0x000fea000b800000 */
[----:B------:R-:W-:-:S13]  /*8f00*/  ELECT P6, URZ, PT ;  /* 0x00000000003f782f */ /* 0x000fda00038c0000 */
.L_x_317:
[----:B------:R-:W0:Y:S01]  /*8f10*/  LDC R4, c[0x0][0x28c] ;  /* 0x0000a300ff047b82 */ /* 0x000e220000000800 */
[----:B------:R-:W-:Y:S01]  /*8f20*/  BSSY B1, `(.L_x_296) ;  /* 0x0000037000017945 */ /* 0x000fe20003800000 */
[----:B0-----:R-:W-:-:S13]  /*8f30*/  ISETP.LT.OR P6, PT, R4, 0x1, !P6 ;  /* 0x000000010400780c */ /* 0x001fda00077c1670 */
[----:B------:R-:W-:Y:S05]  /*8f40*/  @P6 BRA `(.L_x_297) ;  /* 0x0000000000d06947 */ /* 0x000fea0003800000 */
[----:B------:R-:W-:Y:S02]  /*8f50*/  IMAD.SHL.U32 R14, R9, 0x100, RZ ;  /* 0x00000100090e7824 */ /* 0x000fe400078e00ff */
[----:B------:R-:W-:Y:S02]  /*8f60*/  IMAD.SHL.U32 R15, R7, 0x80, RZ ;  /* 0x00000080070f7824 */ /* 0x000fe400078e00ff */
[----:B------:R-:W-:Y:S02]  /*8f70*/  IMAD.MOV.U32 R20, RZ, RZ, RZ ;  /* 0x000000ffff147224 */ /* 0x000fe400078e00ff */
[----:B------:R-:W-:Y:S02]  /*8f80*/  IMAD.MOV.U32 R4, RZ, RZ, R10 ;  /* 0x000000ffff047224 */ /* 0x000fe400078e000a */
[----:B------:R-:W-:Y:S02]  /*8f90*/  IMAD.MOV.U32 R5, RZ, RZ, R3 ;  /* 0x000000ffff057224 */ /* 0x000fe400078e0003 */
[----:B------:R-:W-:-:S07]  /*8fa0*/  IMAD.MOV.U32 R6, RZ, RZ, R0 ;  /* 0x000000ffff067224 */ /* 0x000fce00078e0000 */
.L_x_301:
[----:B------:R-:W0:Y:S01]  /*8fb0*/  S2R R12, SR_CgaCtaId ;  /* 0x00000000000c7919 */ /* 0x000e220000008800 */
[----:B------:R-:W-:Y:S01]  /*8fc0*/  MOV R7, 0x400 ;  /* 0x0000040000077802 */ /* 0x000fe20000000f00 */
[----:B------:R-:W1:Y:S03]  /*8fd0*/  @!P2 LDC R9, c[0x0][0x500] ;  /* 0x00014000ff09ab82 */ /* 0x000e660000000800 */
[----:B0-----:R-:W-:Y:S02]  /*8fe0*/  LEA R21, R12, R7, 0x18 ;  /* 0x000000070c157211 */ /* 0x001fe400078ec0ff */
[----:B------:R-:W-:-:S03]  /*8ff0*/  SHF.L.U32 R7, R5, 0x1f, RZ ;  /* 0x0000001f05077819 */ /* 0x000fc600000006ff */
[----:B------:R-:W-:-:S04]  /*9000*/  IMAD R12, R6, 0x8, R21 ;  /* 0x00000008060c7824 */ /* 0x000fc800078e0215 */
[----:B------:R-:W0:Y:S02]  /*9010*/  SYNCS.PHASECHK.TRANS64.TRYWAIT P1, [R12+URZ+0x20], R7 ;  /* 0x000020070c0075a7 */ /* 0x000e24000802017f */
[----:B01----:R-:W-:Y:S05]  /*9020*/  @!P1 BRA `(.L_x_298) ;  /* 0x0000000c00709947 */ /* 0x003fea0003800000 */
.L_x_318:
[----:B0-----:R-:W-:Y:S01]  /*9030*/  PRMT R7, R18, 0x9910, RZ ;  /* 0x0000991012077816 */ /* 0x001fe200000000ff */
[----:B------:R0:W-:Y:S03]  /*9040*/  @!P2 SYNCS.ARRIVE.TRANS64 RZ, [R12+URZ], R9 ;  /* 0x000000090cffa9a7 */ /* 0x0001e6000800003f */
[----:B------:R-:W-:-:S13]  /*9050*/  ISETP.NE.AND P1, PT, R7, 0x2, PT ;  /* 0x000000020700780c */ /* 0x000fda0003f25270 */
[----:B0-----:R-:W-:Y:S05]  /*9060*/  @P1 BRA `(.L_x_299) ;  /* 0x0000000000041947 */ /* 0x001fea0003800000 */
[----:B------:R-:W-:Y:S01]  /*9070*/  BPT.TRAP 0x1 ;  /* 0x000000040000795c */ /* 0x000fe20000300000 */
.L_x_299:
[----:B------:R-:W-:Y:S05]  /*9080*/  @P0 BRA `(.L_x_300) ;  /* 0x0000000000040947 */ /* 0x000fea0003800000 */
[----:B------:R-:W-:Y:S01]  /*9090*/  BPT.TRAP 0x1 ;  /* 0x000000040000795c */ /* 0x000fe20000300000 */
.L_x_300:
[--C-:B------:R-:W-:Y:S01]  /*90a0*/  IMAD R7, R6, 0x4000, R21.reuse ;  /* 0x0000400006077824 */ /* 0x100fe200078e0215 */
[----:B------:R-:W-:Y:S01]  /*90b0*/  R2UR UR9, R12 ;  /* 0x000000000c0972ca */ /* 0x000fe200000e0000 */
[----:B------:R-:W-:Y:S01]  /*90c0*/  IMAD R21, R6, 0x8000, R21 ;  /* 0x0000800006157824 */ /* 0x000fe200078e0215 */
[----:B------:R-:W-:Y:S01]  /*90d0*/  UIADD3 UR4, UP0, UR22, 0xf0, URZ ;  /* 0x000000f016047890 */ /* 0x000fe2000ff1e03f */
[----:B------:R-:W-:Y:S01]  /*90e0*/  VIADD R4, R4, 0xffffffff ;  /* 0xffffffff04047836 */ /* 0x000fe20000000000 */
[----:B------:R-:W-:Y:S01]  /*90f0*/  R2UR UR5, R7 ;  /* 0x00000000070572ca */ /* 0x000fe200000e0000 */
[----:B------:R-:W-:Y:S01]  /*9100*/  UIADD3 UR24, UP1, UR22, 0x1f0, URZ ;  /* 0x000001f016187890 */ /* 0x000fe2000ff3e03f */
[----:B------:R-:W-:Y:S01]  /*9110*/  R2UR UR8, R21 ;  /* 0x00000000150872ca */ /* 0x000fe200000e0000 */
[----:B------:R-:W-:Y:S01]  /*9120*/  VIADD R6, R6, 0x1 ;  /* 0x0000000106067836 */ /* 0x000fe20000000000 */
[----:B------:R-:W-:Y:S01]  /*9130*/  R2UR UR11, R15 ;  /* 0x000000000f0b72ca */ /* 0x000fe200000e0000 */
[----:B------:R-:W-:Y:S01]  /*9140*/  UIADD3.X UR25, URZ, UR23, URZ, UP1, !UPT ;  /* 0x000000173f197290 */ /* 0x000fe20008ffe43f */
[----:B------:R-:W-:Y:S01]  /*9150*/  R2UR UR10, R20 ;  /* 0x00000000140a72ca */ /* 0x000fe200000e0000 */
[----:B------:R-:W-:Y:S01]  /*9160*/  UMOV UR6, 0x0 ;  /* 0x0000000000067882 */ /* 0x000fe20000000000 */
[----:B------:R-:W-:Y:S01]  /*9170*/  R2UR UR12, R8 ;  /* 0x00000000080c72ca */ /* 0x000fe200000e0000 */
[----:B------:R-:W-:Y:S01]  /*9180*/  UMOV UR7, 0x10000000 ;  /* 0x1000000000077882 */ /* 0x000fe20000000000 */
[----:B------:R-:W-:Y:S01]  /*9190*/  R2UR UR19, R14 ;  /* 0x000000000e1372ca */ /* 0x000fe200000e0000 */
[----:B------:R-:W-:Y:S01]  /*91a0*/  VIADD R20, R20, 0x80 ;  /* 0x0000008014147836 */ /* 0x000fe20000000000 */
[----:B------:R-:W-:Y:S01]  /*91b0*/  ISETP.GT.AND P3, PT, R4, 0x1, PT ;  /* 0x000000010400780c */ /* 0x000fe20003f64270 */
[----:B------:R-:W-:Y:S01]  /*91c0*/  UIADD3 UR14, UR5, 0x100, URZ ;  /* 0x00000100050e7890 */ /* 0x000fe2000fffe03f */
[----:B------:R-:W-:Y:S01]  /*91d0*/  ISETP.NE.AND P1, PT, R6, 0x4, PT ;  /* 0x000000040600780c */ /* 0x000fe20003f25270 */
[----:B------:R-:W-:-:S02]  /*91e0*/  UIADD3.X UR5, URZ, UR23, URZ, UP0, !UPT ;  /* 0x000000173f057290 */ /* 0x000fc400087fe43f */
[----:B------:R-:W-:Y:S01]  /*91f0*/  UIADD3 UR15, UR8, 0x10100, URZ ;  /* 0x00010100080f7890 */ /* 0x000fe2000fffe03f */
[----:B------:R-:W-:Y:S02]  /*9200*/  SEL R12, RZ, 0x1, P1 ;  /* 0x00000001ff0c7807 */ /* 0x000fe40000800000 */
[----:B------:R-:W-:Y:S01]  /*9210*/  UMOV UR8, UR14 ;  /* 0x0000000e00087c82 */ /* 0x000fe20008000000 */
[----:B------:R-:W-:Y:S02]  /*9220*/  SEL R6, R6, RZ, P1 ;  /* 0x000000ff06067207 */ /* 0x000fe40000800000 */
[----:B------:R-:W-:Y:S01]  /*9230*/  LOP3.LUT R5, R5, R12, RZ, 0x3c, !PT ;  /* 0x0000000c05057212 */ /* 0x000fe200078e3cff */
[----:B------:R0:W-:Y:S02]  /*9240*/  UTMALDG.3D [UR8], [UR4], desc[UR6] ;  /* 0x00000608040075b4 */ /* 0x0001e40008011000 */
[----:B0-----:R-:W-:Y:S01]  /*9250*/  UMOV UR8, UR15 ;  /* 0x0000000f00087c82 */ /* 0x001fe20008000000 */
[----:B------:R-:W-:-:S02]  /*9260*/  UMOV UR11, UR19 ;  /* 0x00000013000b7c82 */ /* 0x000fc40008000000 */
[----:B------:R0:W-:Y:S02]  /*9270*/  UTMALDG.3D [UR8], [UR24], desc[UR6] ;  /* 0x00000608180075b4 */ /* 0x0001e40008011000 */
[----:B0-----:R-:W-:Y:S05]  /*9280*/  @P3 BRA `(.L_x_301) ;  /* 0xfffffffc00483947 */ /* 0x001fea000383ffff */
.L_x_297:
[----:B------:R-:W-:Y:S05]  /*9290*/  BSYNC B1 ;  /* 0x0000000000017941 */ /* 0x000fea0003800000 */
.L_x_296:
[----:B------:R-:W-:Y:S01]  /*92a0*/  LOP3.LUT P3, RZ, R11, 0xff, RZ, 0xc0, !PT ;  /* 0x000000ff0bff7812 */ /* 0x000fe2000786c0ff */
[----:B------:R-:W-:Y:S01]  /*92b0*/  IMAD.IADD R0, R13, 0x1, R0 ;  /* 0x000000010d007824 */ /* 0x000fe200078e0200 */
[----:B------:R-:W-:Y:S01]  /*92c0*/  IADD3 R16, P4, R16, UR20, RZ ;  /* 0x0000001410107c10 */ /* 0x000fe2000ff9e0ff */
[----:B------:R-:W-:Y:S01]  /*92d0*/  ULDC.64 UR4, c[0x0][0x650] ;  /* 0x0001940000047ab9 */ /* 0x000fe20000000a00 */
[----:B------:R-:W-:Y:S01]  /*92e0*/  BSSY B1, `(.L_x_302) ;  /* 0x000006b000017945 */ /* 0x000fe20003800000 */
[----:B------:R-:W-:Y:S01]  /*92f0*/  IMAD.MOV.U32 R7, RZ, RZ, -0x1 ;  /* 0xffffffffff077424 */ /* 0x000fe200078e00ff */
[----:B------:R-:W-:Y:S01]  /*9300*/  SHF.R.U32.HI R4, RZ, 0x2, R0 ;  /* 0x00000002ff047819 */ /* 0x000fe20000011600 */
[----:B------:R-:W-:Y:S01]  /*9310*/  IMAD.MOV.U32 R9, RZ, RZ, -0x1 ;  /* 0xffffffffff097424 */ /* 0x000fe200078e00ff */
[----:B------:R-:W-:Y:S01]  /*9320*/  ISETP.GT.U32.AND P1, PT, R0, 0x3, PT ;  /* 0x000000030000780c */ /* 0x000fe20003f24070 */
[----:B------:R-:W-:Y:S01]  /*9330*/  IMAD.MOV.U32 R8, RZ, RZ, -0x1 ;  /* 0xffffffffff087424 */ /* 0x000fe200078e00ff */
[----:B------:R-:W-:-:S02]  /*9340*/  LOP3.LUT R4, R4, 0x1, RZ, 0xc0, !PT ;  /* 0x0000000104047812 */ /* 0x000fc400078ec0ff */
[----:B------:R-:W-:Y:S01]  /*9350*/  ISETP.LT.U32.AND P1, PT, R13, 0x4, P1 ;  /* 0x000000040d00780c */ /* 0x000fe20000f21070 */
[----:B------:R-:W0:Y:S01]  /*9360*/  @P3 S2R R6, SR_CgaCtaId ;  /* 0x0000000000063919 */ /* 0x000e220000008800 */
[----:B------:R-:W-:Y:S02]  /*9370*/  @P3 MOV R5, 0x400 ;  /* 0x0000040000053802 */ /* 0x000fe40000000f00 */
[----:B------:R-:W-:Y:S02]  /*9380*/  IADD3.X R17, R17, UR13, RZ, P4, !PT ;  /* 0x0000000d11117c10 */ /* 0x000fe4000a7fe4ff */
[----:B------:R-:W-:Y:S02]  /*9390*/  ISETP.GE.U32.AND P4, PT, R16, UR4, PT ;  /* 0x0000000410007c0c */ /* 0x000fe4000bf86070 */
[----:B------:R-:W-:Y:S02]  /*93a0*/  LOP3.LUT R0, R0, 0x3, RZ, 0xc0, !PT ;  /* 0x0000000300007812 */ /* 0x000fe400078ec0ff */
[----:B------:R-:W-:-:S02]  /*93b0*/  PRMT R11, RZ, 0x7610, R11 ;  /* 0x00007610ff0b7816 */ /* 0x000fc4000000000b */
[----:B0-----:R-:W-:-:S04]  /*93c0*/  @P3 LEA R5, R6, R5, 0x18 ;  /* 0x0000000506053211 */ /* 0x001fc800078ec0ff */
[----:B------:R0:W-:Y:S01]  /*93d0*/  @P3 SYNCS.ARRIVE.TRANS64.A1T0 RZ, [R5+URZ+0x58], RZ ;  /* 0x000058ff05ff39a7 */ /* 0x0001e2000810003f */
[----:B------:R-:W-:Y:S02]  /*93e0*/  ISETP.NE.U32.AND P3, PT, R4, 0x1, PT ;  /* 0x000000010400780c */ /* 0x000fe40003f65070 */
[----:B------:R-:W-:Y:S02]  /*93f0*/  SEL R4, RZ, 0x1, !P1 ;  /* 0x00000001ff047807 */ /* 0x000fe40004800000 */
[----:B------:R-:W-:Y:S02]  /*9400*/  ISETP.GE.U32.AND.EX P1, PT, R17, UR5, PT, P4 ;  /* 0x0000000511007c0c */ /* 0x000fe4000bf26140 */
[----:B------:R-:W-:-:S04]  /*9410*/  ISETP.GT.U32.AND P3, PT, R13, 0x3, !P3 ;  /* 0x000000030d00780c */ /* 0x000fc80005f64070 */
[----:B0-----:R-:W-:-:S04]  /*9420*/  SEL R5, RZ, 0x1, !P3 ;  /* 0x00000001ff057807 */ /* 0x001fc80005800000 */
[--C-:B------:R-:W-:Y:S02]  /*9430*/  LOP3.LUT R3, R5, R3, R4.reuse, 0x96, !PT ;  /* 0x0000000305037212 */ /* 0x100fe400078e9604 */
[----:B------:R-:W-:Y:S01]  /*9440*/  PRMT R4, RZ, 0x7610, R4 ;  /* 0x00007610ff047816 */ /* 0x000fe20000000004 */
[----:B------:R-:W-:Y:S06]  /*9450*/  @P1 BRA `(.L_x_303) ;  /* 0x00000004004c1947 */ /* 0x000fec0003800000 */
[----:B------:R-:W-:Y:S01]  /*9460*/  ULDC.64 UR4, c[0x0][0x628] ;  /* 0x00018a0000047ab9 */ /* 0x000fe20000000a00 */
[----:B------:R-:W0:Y:S01]  /*9470*/  S2R R14, SR_CTAID.X ;  /* 0x00000000000e7919 */ /* 0x000e220000002500 */
[----:B------:R-:W-:Y:S01]  /*9480*/  ISETP.NE.U32.AND P1, PT, RZ, UR4, PT ;  /* 0x00000004ff007c0c */ /* 0x000fe2000bf25070 */
[----:B------:R-:W-:Y:S01]  /*9490*/  ULDC UR7, c[0x0][0x630] ;  /* 0x00018c0000077ab9 */ /* 0x000fe20000000800 */
[----:B------:R-:W-:Y:S01]  /*94a0*/  IMAD.MOV.U32 R4, RZ, RZ, R16 ;  /* 0x000000ffff047224 */ /* 0x000fe200078e0010 */
[----:B------:R-:W1:Y:S01]  /*94b0*/  S2R R12, SR_CTAID.Y ;  /* 0x00000000000c7919 */ /* 0x000e620000002600 */
[----:B------:R-:W-:Y:S01]  /*94c0*/  ISETP.NE.AND.EX P1, PT, RZ, UR5, PT, P1 ;  /* 0x00000005ff007c0c */ /* 0x000fe2000bf25310 */
[----:B------:R-:W-:-:S12]  /*94d0*/  IMAD.MOV.U32 R5, RZ, RZ, R17 ;  /* 0x000000ffff057224 */ /* 0x000fd800078e0011 */
[----:B------:R-:W-:Y:S05]  /*94e0*/  @!P1 BRA `(.L_x_304) ;  /* 0x0000000000289947 */ /* 0x000fea0003800000 */
[----:B------:R-:W-:Y:S02]  /*94f0*/  ULDC UR6, c[0x0][0x634] ;  /* 0x00018d0000067ab9 */ /* 0x000fe40000000800 */
[----:B------:R-:W-:-:S05]  /*9500*/  IADD3 R9, P1, R16, UR6, RZ ;  /* 0x0000000610097c10 */ /* 0x000fca000ff3e0ff */
[----:B------:R-:W-:-:S04]  /*9510*/  IMAD.X R15, RZ, RZ, R17, P1 ;  /* 0x000000ffff0f7224 */ /* 0x000fc800008e0611 */
[----:B------:R-:W-:-:S04]  /*9520*/  IMAD.WIDE.U32 R6, R15, UR4, RZ ;  /* 0x000000040f067c25 */ /* 0x000fc8000f8e00ff */
[----:B------:R-:W-:-:S04]  /*9530*/  IMAD.WIDE.U32 R6, P1, R9, UR5, R6 ;  /* 0x0000000509067c25 */ /* 0x000fc8000f820006 */
[----:B------:R-:W-:-:S04]  /*9540*/  IMAD.WIDE.U32 R8, R9, UR4, RZ ;  /* 0x0000000409087c25 */ /* 0x000fc8000f8e00ff */
[----:B------:R-:W-:Y:S01]  /*9550*/  IMAD.X R5, RZ, RZ, RZ, P1 ;  /* 0x000000ffff057224 */ /* 0x000fe200008e06ff */
[----:B------:R-:W-:Y:S01]  /*9560*/  IADD3 RZ, P1, R9, R6, RZ ;  /* 0x0000000609ff7210 */ /* 0x000fe20007f3e0ff */
[----:B------:R-:W-:-:S04]  /*9570*/  IMAD.MOV.U32 R4, RZ, RZ, R7 ;  /* 0x000000ffff047224 */ /* 0x000fc800078e0007 */
[----:B------:R-:W-:-:S08]  /*9580*/  IMAD.WIDE.U32.X R4, R15, UR5, R4, P1 ;  /* 0x000000050f047c25 */ /* 0x000fd000088e0404 */
.L_x_304:
[--C-:B------:R-:W-:Y:S01]  /*9590*/  SHF.R.U64 R8, R4, UR7, R5.reuse ;  /* 0x0000000704087c19 */ /* 0x100fe20008001205 */
[----:B------:R-:W-:Y:S01]  /*95a0*/  ULDC.64 UR4, c[0x0][0x620] ;  /* 0x0001880000047ab9 */ /* 0x000fe20000000a00 */
[----:B------:R-:W-:Y:S01]  /*95b0*/  SHF.R.U32.HI R4, RZ, UR7, R5 ;  /* 0x00000007ff047c19 */ /* 0x000fe20008011605 */
[----:B------:R-:W2:Y:S01]  /*95c0*/  LDC R25, c[0x0][0x144] ;  /* 0x00005100ff197b82 */ /* 0x000ea20000000800 */
[----:B------:R-:W-:Y:S01]  /*95d0*/  IADD3 R7, P1, RZ, -R8, RZ ;  /* 0x80000008ff077210 */ /* 0x000fe20007f3e0ff */
[----:B------:R-:W-:Y:S01]  /*95e0*/  ULDC.64 UR8, c[0x0][0x640] ;  /* 0x0001900000087ab9 */ /* 0x000fe20000000a00 */
[----:B0-----:R-:W-:Y:S01]  /*95f0*/  I2FP.F32.U32 R9, R14 ;  /* 0x0000000e00097245 */ /* 0x001fe20000201000 */
[----:B------:R-:W-:Y:S02]  /*9600*/  ULDC UR6, c[0x0][0x608] ;  /* 0x0001820000067ab9 */ /* 0x000fe40000000800 */
[----:B------:R-:W-:Y:S01]  /*9610*/  IMAD.X R4, RZ, RZ, ~R4, P1 ;  /* 0x000000ffff047224 */ /* 0x000fe200008e0e04 */
[----:B------:R-:W-:Y:S01]  /*9620*/  ISETP.NE.U32.AND P1, PT, RZ, UR8, PT ;  /* 0x00000008ff007c0c */ /* 0x000fe2000bf25070 */
[----:B------:R-:W0:Y:S02]  /*9630*/  LDC R21, c[0x0][0x148] ;  /* 0x00005200ff157b82 */ /* 0x000e240000000800 */
[----:B------:R-:W-:Y:S01]  /*9640*/  IMAD R6, R4, UR4, RZ ;  /* 0x0000000404067c24 */ /* 0x000fe2000f8e02ff */
[----:B------:R-:W-:Y:S01]  /*9650*/  ISETP.NE.AND.EX P1, PT, RZ, UR9, PT, P1 ;  /* 0x00000009ff007c0c */ /* 0x000fe2000bf25310 */
[----:B------:R-:W-:Y:S01]  /*9660*/  IMAD.WIDE.U32 R4, R7, UR4, R16 ;  /* 0x0000000407047c25 */ /* 0x000fe2000f8e0010 */
[----:B------:R-:W-:-:S03]  /*9670*/  ULDC UR4, c[0x0][0x150] ;  /* 0x0000540000047ab9 */ /* 0x000fc60000000800 */
[----:B------:R-:W-:Y:S02]  /*9680*/  IMAD R7, R7, UR5, R6 ;  /* 0x0000000507077c24 */ /* 0x000fe4000f8e0206 */
[----:B------:R-:W-:Y:S01]  /*9690*/  FMUL R6, R9, UR4 ;  /* 0x0000000409067c20 */ /* 0x000fe20008400000 */
[----:B------:R-:W-:Y:S01]  /*96a0*/  ULDC UR4, c[0x0][0x618] ;  /* 0x0001860000047ab9 */ /* 0x000fe20000000800 */
[----:B------:R-:W-:Y:S01]  /*96b0*/  ULDC UR5, c[0x0][0x154] ;  /* 0x0000550000057ab9 */ /* 0x000fe20000000800 */
[----:B------:R-:W-:-:S03]  /*96c0*/  IMAD.IADD R5, R5, 0x1, R7 ;  /* 0x0000000105057824 */ /* 0x000fc600078e0207 */
[----:B------:R-:W3:Y:S02]  /*96d0*/  F2I.U32.TRUNC.NTZ R6, R6 ;  /* 0x0000000600067305 */ /* 0x000ee4000020f000 */
[----:B------:R-:W-:Y:S02]  /*96e0*/  SHF.R.U64 R9, R4, UR4, R5 ;  /* 0x0000000404097c19 */ /* 0x000fe40008001205 */
[----:B-1----:R-:W-:-:S05]  /*96f0*/  I2FP.F32.U32 R4, R12 ;  /* 0x0000000c00047245 */ /* 0x002fca0000201000 */
[----:B------:R-:W-:Y:S01]  /*9700*/  FMUL R22, R4, UR5 ;  /* 0x0000000504167c20 */ /* 0x000fe20008400000 */
[----:B------:R-:W-:Y:S01]  /*9710*/  SHF.R.U32.HI R4, RZ, UR4, R5 ;  /* 0x00000004ff047c19 */ /* 0x000fe20008011605 */
[----:B------:R-:W-:-:S03]  /*9720*/  ULDC UR4, c[0x0][0x658] ;  /* 0x0001960000047ab9 */ /* 0x000fc60000000800 */
[--C-:B------:R-:W-:Y:S01]  /*9730*/  SHF.R.U64 R20, R9, UR6, R4.reuse ;  /* 0x0000000609147c19 */ /* 0x100fe20008001204 */
[----:B------:R-:W1:Y:S01]  /*9740*/  F2I.U32.TRUNC.NTZ R22, R22 ;  /* 0x0000001600167305 */ /* 0x000e62000020f000 */
[----:B------:R-:W-:Y:S01]  /*9750*/  SHF.R.U32.HI R5, RZ, UR6, R4 ;  /* 0x00000006ff057c19 */ /* 0x000fe20008011604 */
[----:B---3--:R-:W-:-:S03]  /*9760*/  IMAD.MOV R6, RZ, RZ, -R6 ;  /* 0x000000ffff067224 */ /* 0x008fc600078e0a06 */
[--C-:B------:R-:W-:Y:S01]  /*9770*/  SHF.R.U64 R15, R20, UR4, R5.reuse ;  /* 0x00000004140f7c19 */ /* 0x100fe20008001205 */
[----:B--2---:R-:W-:Y:S01]  /*9780*/  IMAD R14, R25, R6, R14 ;  /* 0x00000006190e7224 */ /* 0x004fe200078e020e */
[----:B------:R-:W-:-:S03]  /*9790*/  SHF.R.U32.HI R23, RZ, UR4, R5 ;  /* 0x00000004ff177c19 */ /* 0x000fc60008011605 */
[----:B------:R-:W-:Y:S02]  /*97a0*/  IMAD.MOV.U32 R4, RZ, RZ, R15 ;  /* 0x000000ffff047224 */ /* 0x000fe400078e000f */
[----:B------:R-:W-:Y:S01]  /*97b0*/  IMAD.MOV.U32 R5, RZ, RZ, R23 ;  /* 0x000000ffff057224 */ /* 0x000fe200078e0017 */
[----:B-1----:R-:W-:Y:S06]  /*97c0*/  @!P1 BRA `(.L_x_305) ;  /* 0x0000000000289947 */ /* 0x002fec0003800000 */
[----:B------:R-:W-:Y:S02]  /*97d0*/  ULDC UR4, c[0x0][0x64c] ;  /* 0x0001930000047ab9 */ /* 0x000fe40000000800 */
[----:B------:R-:W-:-:S05]  /*97e0*/  IADD3 R5, P1, R15, UR4, RZ ;  /* 0x000000040f057c10 */ /* 0x000fca000ff3e0ff */
[----:B------:R-:W-:-:S04]  /*97f0*/  IMAD.X R23, RZ, RZ, R23, P1 ;  /* 0x000000ffff177224 */ /* 0x000fc800008e0617 */
[----:B------:R-:W-:-:S04]  /*9800*/  IMAD.WIDE.U32 R6, R23, UR8, RZ ;  /* 0x0000000817067c25 */ /* 0x000fc8000f8e00ff */
[----:B------:R-:W-:-:S04]  /*9810*/  IMAD.WIDE.U32 R6, P1, R5, UR9, R6 ;  /* 0x0000000905067c25 */ /* 0x000fc8000f820006 */
[----:B------:R-:W-:-:S04]  /*9820*/  IMAD.WIDE.U32 R4, R5, UR8, RZ ;  /* 0x0000000805047c25 */ /* 0x000fc8000f8e00ff */
[----:B------:R-:W-:Y:S01]  /*9830*/  IMAD.MOV.U32 R4, RZ, RZ, R7 ;  /* 0x000000ffff047224 */ /* 0x000fe200078e0007 */
[----:B------:R-:W-:Y:S01]  /*9840*/  IADD3 RZ, P3, R5, R6, RZ ;  /* 0x0000000605ff7210 */ /* 0x000fe20007f7e0ff */
[----:B------:R-:W-:-:S04]  /*9850*/  IMAD.X R5, RZ, RZ, RZ, P1 ;  /* 0x000000ffff057224 */ /* 0x000fc800008e06ff */
[----:B------:R-:W-:-:S08]  /*9860*/  IMAD.WIDE.U32.X R4, R23, UR9, R4, P3 ;  /* 0x0000000917047c25 */ /* 0x000fd000098e0404 */
.L_x_305:
[----:B------:R-:W-:Y:S01]  /*9870*/  ISETP.NE.AND P1, PT, R2, 0x1, PT ;  /* 0x000000010200780c */ /* 0x000fe20003f25270 */
[----:B------:R-:W-:Y:S01]  /*9880*/  ULDC UR4, c[0x0][0x648] ;  /* 0x0001920000047ab9 */ /* 0x000fe20000000800 */
[----:B------:R-:W-:Y:S01]  /*9890*/  LOP3.LUT R20, R20, UR17, RZ, 0xc0, !PT ;  /* 0x0000001114147c12 */ /* 0x000fe2000f8ec0ff */
[----:B------:R-:W-:Y:S01]  /*98a0*/  IMAD.MOV R22, RZ, RZ, -R22 ;  /* 0x000000ffff167224 */ /* 0x000fe200078e0a16 */
[----:B------:R-:W-:Y:S01]  /*98b0*/  SHF.R.U64 R5, R4, UR4, R5 ;  /* 0x0000000404057c19 */ /* 0x000fe20008001205 */
[----:B------:R-:W-:Y:S01]  /*98c0*/  ULDC UR4, c[0x0][0x638] ;  /* 0x00018e0000047ab9 */ /* 0x000fe20000000800 */
[----:B------:R-:W-:Y:S01]  /*98d0*/  LOP3.LUT R6, R9, UR16, RZ, 0xc0, !PT ;  /* 0x0000001009067c12 */ /* 0x000fe2000f8ec0ff */
[----:B------:R-:W-:Y:S02]  /*98e0*/  ULDC UR5, c[0x0][0x610] ;  /* 0x0001840000057ab9 */ /* 0x000fe40000000800 */
[----:B------:R-:W-:Y:S02]  /*98f0*/  IMAD.MOV R4, RZ, RZ, -R5 ;  /* 0x000000ffff047224 */ /* 0x000fe400078e0a05 */
[----:B------:R-:W-:-:S02]  /*9900*/  IMAD R5, R5, UR18, R20 ;  /* 0x0000001205057c24 */ /* 0x000fc4000f8e0214 */
[----:B0-----:R-:W-:Y:S02]  /*9910*/  @P1 IMAD R14, R21, R22, R12 ;  /* 0x00000016150e1224 */ /* 0x001fe400078e020c */
[----:B------:R-:W-:Y:S01]  /*9920*/  IMAD R15, R4, UR4, R15 ;  /* 0x00000004040f7c24 */ /* 0x000fe2000f8e020f */
[----:B------:R-:W-:Y:S01]  /*9930*/  ULDC UR4, c[0x0][0x600] ;  /* 0x0001800000047ab9 */ /* 0x000fe20000000800 */
[----:B------:R-:W-:Y:S02]  /*9940*/  IMAD R14, R5, UR5, R14 ;  /* 0x00000005050e7c24 */ /* 0x000fe4000f8e020e */
[----:B------:R-:W-:Y:S02]  /*9950*/  IMAD R15, R15, UR4, R6 ;  /* 0x000000040f0f7c24 */ /* 0x000fe4000f8e0206 */
[----:B------:R-:W-:-:S03]  /*9960*/  IMAD.MOV.U32 R4, RZ, RZ, 0x1 ;  /* 0x00000001ff047424 */ /* 0x000fc600078e00ff */
[----:B------:R-:W-:Y:S02]  /*9970*/  SEL R9, R15, R14, !P1 ;  /* 0x0000000e0f097207 */ /* 0x000fe40004800000 */
[----:B------:R-:W-:-:S07]  /*9980*/  SEL R7, R14, R15, !P1 ;  /* 0x0000000f0e077207 */ /* 0x000fce0004800000 */
.L_x_303:
[----:B------:R-:W-:Y:S05]  /*9990*/  BSYNC B1 ;  /* 0x0000000000017941 */ /* 0x000fea0003800000 */
.L_x_302:
[----:B------:R-:W-:-:S13]  /*99a0*/  LOP3.LUT P1, RZ, R4, 0xff, RZ, 0xc0, !PT ;  /* 0x000000ff04ff7812 */ /* 0x000fda000782c0ff */
[----:B------:R-:W-:Y:S05]  /*99b0*/  @P1 BRA `(.L_x_306) ;  /* 0xfffffff400481947 */ /* 0x000fea000383ffff */
[----:B------:R-:W-:Y:S05]  /*99c0*/  BSYNC B0 ;  /* 0x0000000000007941 */ /* 0x000fea0003800000 */
.L_x_294:
[----:B------:R-:W-:-:S03]  /*99d0*/  UMOV UR4, 0xffffffff ;  /* 0xffffffff00047882 */ /* 0x000fc60000000000 */
[----:B------:R-:W-:Y:S05]  /*99e0*/  BRA.DIV UR4, `(.L_x_307) ;  /* 0x0000000604147947 */ /* 0x000fea000b800000 */
[----:B------:R-:W-:-:S13]  /*99f0*/  ELECT P6, URZ, PT ;  /* 0x00000000003f782f */ /* 0x000fda00038c0000 */
.L_x_321:
[----:B------:R-:W-:Y:S04]  /*9a00*/  BSSY B0, `(.L_x_308) ;  /* 0x000002b000007945 */ /* 0x000fe80003800000 */
[----:B------:R-:W-:Y:S05]  /*9a10*/  @!P6 BRA `(.L_x_309) ;  /* 0x0000000000a4e947 */ /* 0x000fea0003800000 */
[----:B------:R-:W-:-:S04]  /*9a20*/  LOP3.LUT R19, R19, 0x2, RZ, 0xfc, !PT ;  /* 0x0000000213137812 */ /* 0x000fc800078efcff */
[----:B------:R-:W-:-:S13]  /*9a30*/  ISETP.NE.AND P0, PT, R19, 0x3, PT ;  /* 0x000000031300780c */ /* 0x000fda0003f05270 */
[----:B------:R-:W-:Y:S05]  /*9a40*/  @!P0 BRA `(.L_x_310) ;  /* 0x0000000000048947 */ /* 0x000fea0003800000 */
[----:B------:R-:W-:Y:S01]  /*9a50*/  BPT.TRAP 0x1 ;  /* 0x000000040000795c */ /* 0x000fe20000300000 */
.L_x_310:
[----:B------:R-:W0:Y:S01]  /*9a60*/  S2R R5, SR_CgaCtaId ;  /* 0x0000000000057919 */ /* 0x000e220000008800 */
[----:B------:R-:W-:Y:S02]  /*9a70*/  MOV R2, 0x400 ;  /* 0x0000040000027802 */ /* 0x000fe40000000f00 */
[----:B------:R-:W-:Y:S02]  /*9a80*/  SHF.L.U32 R4, R3, 0x1f, RZ ;  /* 0x0000001f03047819 */ /* 0x000fe400000006ff */
[----:B0-----:R-:W-:-:S05]  /*9a90*/  LEA R5, R5, R2, 0x18 ;  /* 0x0000000205057211 */ /* 0x001fca00078ec0ff */
[----:B------:R-:W-:-:S04]  /*9aa0*/  VIADD R5, R5, 0x20 ;  /* 0x0000002005057836 */ /* 0x000fc80000000000 */
[C---:B------:R-:W-:Y:S02]  /*9ab0*/  IMAD R7, R0.reuse, 0x8, R5 ;  /* 0x0000000800077824 */ /* 0x040fe400078e0205 */
[----:B------:R-:W-:Y:S02]  /*9ac0*/  VIADD R0, R0, 0x1 ;  /* 0x0000000100007836 */ /* 0x000fe40000000000 */
[----:B------:R-:W0:Y:S03]  /*9ad0*/  SYNCS.PHASECHK.TRANS64.TRYWAIT P0, [R7+URZ], R4 ;  /* 0x00000004070075a7 */ /* 0x000e26000800017f */
[----:B------:R-:W-:-:S04]  /*9ae0*/  ISETP.NE.AND P1, PT, R0, 0x4, PT ;  /* 0x000000040000780c */ /* 0x000fc80003f25270 */
[----:B------:R-:W-:Y:S02]  /*9af0*/  SEL R2, RZ, 0x1, P1 ;  /* 0x00000001ff027807 */ /* 0x000fe40000800000 */
[----:B------:R-:W-:Y:S02]  /*9b00*/  SEL R0, R0, RZ, P1 ;  /* 0x000000ff00007207 */ /* 0x000fe40000800000 */
[----:B------:R-:W-:-:S03]  /*9b10*/  LOP3.LUT R9, R3, R2, RZ, 0x3c, !PT ;  /* 0x0000000203097212 */ /* 0x000fc600078e3cff */
[----:B------:R-:W-:Y:S01]  /*9b20*/  IMAD R6, R0, 0x8, R5 ;  /* 0x0000000800067824 */ /* 0x000fe200078e0205 */
[----:B------:R-:W-:Y:S01]  /*9b30*/  SHF.L.U32 R3, R9, 0x1f, RZ ;  /* 0x0000001f09037819 */ /* 0x000fe200000006ff */
[----:B0-----:R-:W-:Y:S06]  /*9b40*/  @!P0 BRA `(.L_x_311) ;  /* 0x0000000000dc8947 */ /* 0x001fec0003800000 */
.L_x_322:
[----:B------:R-:W1:Y:S01]  /*9b50*/  SYNCS.PHASECHK.TRANS64.TRYWAIT P0, [R6+URZ], R3 ;  /* 0x00000003060075a7 */ /* 0x000e62000800017f */
[----:B------:R-:W-:-:S05]  /*9b60*/  VIADD R0, R0, 0x1 ;  /* 0x0000000100007836 */ /* 0x000fca0000000000 */
[----:B------:R-:W-:-:S04]  /*9b70*/  ISETP.NE.AND P1, PT, R0, 0x4, PT ;  /* 0x000000040000780c */ /* 0x000fc80003f25270 */
[----:B------:R-:W-:Y:S02]  /*9b80*/  SEL R2, RZ, 0x1, P1 ;  /* 0x00000001ff027807 */ /* 0x000fe40000800000 */
[----:B------:R-:W-:Y:S02]  /*9b90*/  SEL R0, R0, RZ, P1 ;  /* 0x000000ff00007207 */ /* 0x000fe40000800000 */
[----:B------:R-:W-:-:S03]  /*9ba0*/  LOP3.LUT R9, R9, R2, RZ, 0x3c, !PT ;  /* 0x0000000209097212 */ /* 0x000fc600078e3cff */
[----:B0-----:R-:W-:Y:S01]  /*9bb0*/  IMAD R7, R0, 0x8, R5 ;  /* 0x0000000800077824 */ /* 0x001fe200078e0205 */
[----:B------:R-:W-:Y:S01]  /*9bc0*/  SHF.L.U32 R4, R9, 0x1f, RZ ;  /* 0x0000001f09047819 */ /* 0x000fe200000006ff */
[----:B-1----:R-:W-:Y:S06]  /*9bd0*/  @!P0 BRA `(.L_x_312) ;  /* 0x0000000000cc8947 */ /* 0x002fec0003800000 */
.L_x_323:
[----:B------:R-:W1:Y:S01]  /*9be0*/  SYNCS.PHASECHK.TRANS64.TRYWAIT P0, [R7+URZ], R4 ;  /* 0x00000004070075a7 */ /* 0x000e62000800017f */
[----:B------:R-:W-:-:S05]  /*9bf0*/  VIADD R0, R0, 0x1 ;  /* 0x0000000100007836 */ /* 0x000fca0000000000 */
[----:B------:R-:W-:-:S04]  /*9c00*/  ISETP.NE.AND P1, PT, R0, 0x4, PT ;  /* 0x000000040000780c */ /* 0x000fc80003f25270 */
[----:B------:R-:W-:Y:S02]  /*9c10*/  SEL R2, RZ, 0x1, P1 ;  /* 0x00000001ff027807 */ /* 0x000fe40000800000 */
[----:B------:R-:W-:Y:S02]  /*9c20*/  SEL R0, R0, RZ, P1 ;  /* 0x000000ff00007207 */ /* 0x000fe40000800000 */
[----:B------:R-:W-:Y:S01]  /*9c30*/  LOP3.LUT R2, R9, R2, RZ, 0x3c, !PT ;  /* 0x0000000209027212 */ /* 0x000fe200078e3cff */
[----:B-1----:R-:W-:Y:S06]  /*9c40*/  @!P0 BRA `(.L_x_313) ;  /* 0x0000000000c48947 */ /* 0x002fec0003800000 */
.L_x_324:
[----:B------:R-:W-:Y:S01]  /*9c50*/  IMAD R5, R0, 0x8, R5 ;  /* 0x0000000800057824 */ /* 0x000fe200078e0205 */
[----:B------:R-:W-:-:S07]  /*9c60*/  SHF.L.U32 R0, R2, 0x1f, RZ ;  /* 0x0000001f02007819 */ /* 0x000fce00000006ff */
.L_x_314:
[----:B--2---:R2:W3:Y:S02]  /*9c70*/  SYNCS.PHASECHK.TRANS64.TRYWAIT P0, [R5+URZ], R0 ;  /* 0x00000000050075a7 */ /* 0x0044e4000800017f */
[----:B---3--:R-:W-:Y:S05]  /*9c80*/  @!P0 NANOSLEEP.SYNCS 0x989680 ;  /* 0x009896800000895d */ /* 0x008fea0003900000 */
[----:B------:R-:W3:Y:S02]  /*9c90*/  @!P0 SYNCS.PHASECHK.TRANS64 P0, [R5+URZ], R0 ;  /* 0x00000000050085a7 */ /* 0x000ee4000800007f */
[----:B---3--:R-:W-:Y:S05]  /*9ca0*/  @!P0 BRA `(.L_x_314) ;  /* 0xfffffffc00f08947 */ /* 0x008fea000383ffff */
.L_x_309:
[----:B------:R-:W-:Y:S05]  /*9cb0*/  BSYNC B0 ;  /* 0x0000000000007941 */ /* 0x000fea0003800000 */
.L_x_308:
[----:B------:R-:W-:Y:S05]  /*9cc0*/  EXIT ;  /* 0x000000000000794d */ /* 0x000fea0003800000 */
.L_x_17:
[----:B----4-:R4:W0:Y:S02]  /*9cd0*/  SYNCS.PHASECHK.TRANS64.TRYWAIT P1, [R3+URZ], R0 ;  /* 0x00000000030075a7 */ /* 0x010824000802017f */
[----:B0-----:R-:W-:Y:S05]  /*9ce0*/  @!P1 NANOSLEEP.SYNCS 0x989680 ;  /* 0x009896800000995d */ /* 0x001fea0003900000 */
[----:B------:R-:W0:Y:S02]  /*9cf0*/  @!P1 SYNCS.PHASECHK.TRANS64 P1, [R3+URZ], R0 ;  /* 0x00000000030095a7 */ /* 0x000e24000802007f */
[----:B0-----:R-:W-:Y:S05]  /*9d00*/  @!P1 BRA `(.L_x_17) ;  /* 0xfffffffc00f09947 */ /* 0x001fea000383ffff */
[----:B------:R-:W-:Y:S05]  /*9d10*/  BRA `(.L_x_16) ;  /* 0xffffff7400507947 */ /* 0x000fea000383ffff */
.L_x_22:
[----:B-1----:R1:W3:Y:S02]  /*9d20*/  SYNCS.PHASECHK.TRANS64.TRYWAIT P1, [R5+URZ], R4 ;  /* 0x00000004050075a7 */ /* 0x0022e4000802017f */
[----:B---3--:R-:W-:Y:S05]  /*9d30*/  @!P1 NANOSLEEP.SYNCS 0x989680 ;  /* 0x009896800000995d */ /* 0x008fea0003900000 */
[----:B------:R-:W3:Y:S02]  /*9d40*/  @!P1 SYNCS.PHASECHK.TRANS64 P1, [R5+URZ], R4 ;  /* 0x00000004050095a7 */ /* 0x000ee4000802007f */
[----:B---3--:R-:W-:Y:S05]  /*9d50*/  @!P1 BRA `(.L_x_22) ;  /* 0xfffffffc00f09947 */ /* 0x008fea000383ffff */
[----:B------:R-:W-:Y:S05]  /*9d60*/  BRA `(.L_x_21) ;  /* 0xffffff7800407947 */ /* 0x000fea000383ffff */
.L_x_295:
[----:B------:R-:W-:Y:S01]  /*9d70*/  BSSY B1, `(.L_x_315) ;  /* 0x0000006000017945 */ /* 0x000fe20003800000 */
[----:B------:R-:W-:-:S07]  /*9d80*/  IMAD.MOV.U32 R15, RZ, RZ, -0x1 ;  /* 0xffffffffff0f7424 */ /* 0x000fce00078e00ff */
[----:B------:R-:W-:Y:S05]  /*9d90*/  WARPSYNC.COLLECTIVE R15, `(.L_x_316) ;  /* 0x000000000f0c7348 */ /* 0x000fea0003c00000 */
[----:B------:R-:W-:Y:S02]  /*9da0*/  ELECT P6, UR62, PT ;  /* 0x00000000003e782f */ /* 0x000fe400038c0000 */
[----:B------:R-:W-:Y:S01]  /*9db0*/  MOV R14, UR62 ;  /* 0x0000003e000e7c02 */ /* 0x000fe20008000f00 */
[----:B------:R-:W-:Y:S10]  /*9dc0*/  ENDCOLLECTIVE ;  /* 0x000000000000791b */ /* 0x000ff40003800000 */
.L_x_316:
[----:B------:R-:W-:Y:S05]  /*9dd0*/  BSYNC B1 ;  /* 0x0000000000017941 */ /* 0x000fea0003800000 */
.L_x_315:
[----:B------:R-:W-:Y:S05]  /*9de0*/  BRA `(.L_x_317) ;  /* 0xfffffff000487947 */ /* 0x000fea000383ffff */
.L_x_298:
[----:B0-----:R0:W1:Y:S02]  /*9df0*/  SYNCS.PHASECHK.TRANS64.TRYWAIT P1, [R12+URZ+0x20], R7 ;  /* 0x000020070c0075a7 */ /* 0x001064000802017f */
[----:B-1----:R-:W-:Y:S05]  /*9e00*/  @!P1 NANOSLEEP.SYNCS 0x989680 ;  /* 0x009896800000995d */ /* 0x002fea0003900000 */
[----:B------:R-:W1:Y:S02]  /*9e10*/  @!P1 SYNCS.PHASECHK.TRANS64 P1, [R12+URZ+0x20], R7 ;  /* 0x000020070c0095a7 */ /* 0x000e64000802007f */
[----:B-1----:R-:W-:Y:S05]  /*9e20*/  @!P1 BRA `(.L_x_298) ;  /* 0xfffffffc00f09947 */ /* 0x002fea000383ffff */
[----:B------:R-:W-:Y:S05]  /*9e30*/  BRA `(.L_x_318) ;  /* 0xfffffff0007c7947 */ /* 0x000fea000383ffff */
.L_x_307:
[----:B------:R-:W-:Y:S01]  /*9e40*/  BSSY B0, `(.L_x_319) ;  /* 0x0000006000007945 */ /* 0x000fe20003800000 */
[----:B------:R-:W-:-:S07]  /*9e50*/  IMAD.MOV.U32 R15, RZ, RZ, -0x1 ;  /* 0xffffffffff0f7424 */ /* 0x000fce00078e00ff */
[----:B------:R-:W-:Y:S05]  /*9e60*/  WARPSYNC.COLLECTIVE R15, `(.L_x_320) ;  /* 0x000000000f0c7348 */ /* 0x000fea0003c00000 */
[----:B------:R-:W-:Y:S02]  /*9e70*/  ELECT P6, UR62, PT ;  /* 0x00000000003e782f */ /* 0x000fe400038c0000 */
[----:B------:R-:W-:Y:S01]  /*9e80*/  MOV R14, UR62 ;  /* 0x0000003e000e7c02 */ /* 0x000fe20008000f00 */
[----:B------:R-:W-:Y:S10]  /*9e90*/  ENDCOLLECTIVE ;  /* 0x000000000000791b */ /* 0x000ff40003800000 */
.L_x_320:
[----:B------:R-:W-:Y:S05]  /*9ea0*/  BSYNC B0 ;  /* 0x0000000000007941 */ /* 0x000fea0003800000 */
.L_x_319:
[----:B------:R-:W-:Y:S05]  /*9eb0*/  BRA `(.L_x_321) ;  /* 0xfffffff800d07947 */ /* 0x000fea000383ffff */
.L_x_311:
[----:B0-----:R0:W1:Y:S02]  /*9ec0*/  SYNCS.PHASECHK.TRANS64.TRYWAIT P0, [R7+URZ], R4 ;  /* 0x00000004070075a7 */ /* 0x001064000800017f */
[----:B-1----:R-:W-:Y:S05]  /*9ed0*/  @!P0 NANOSLEEP.SYNCS 0x989680 ;  /* 0x009896800000895d */ /* 0x002fea0003900000 */
[----:B------:R-:W1:Y:S02]  /*9ee0*/  @!P0 SYNCS.PHASECHK.TRANS64 P0, [R7+URZ], R4 ;  /* 0x00000004070085a7 */ /* 0x000e64000800007f */
[----:B-1----:R-:W-:Y:S05]  /*9ef0*/  @!P0 BRA `(.L_x_311) ;  /* 0xfffffffc00f08947 */ /* 0x002fea000383ffff */
[----:B------:R-:W-:Y:S05]  /*9f00*/  BRA `(.L_x_322) ;  /* 0xfffffffc00107947 */ /* 0x000fea000383ffff */
.L_x_312:
[----:B0-----:R0:W1:Y:S02]  /*9f10*/  SYNCS.PHASECHK.TRANS64.TRYWAIT P0, [R6+URZ], R3 ;  /* 0x00000003060075a7 */ /* 0x001064000800017f */
[----:B-1----:R-:W-:Y:S05]  /*9f20*/  @!P0 NANOSLEEP.SYNCS 0x989680 ;  /* 0x009896800000895d */ /* 0x002fea0003900000 */
[----:B------:R-:W1:Y:S02]  /*9f30*/  @!P0 SYNCS.PHASECHK.TRANS64 P0, [R6+URZ], R3 ;  /* 0x00000003060085a7 */ /* 0x000e64000800007f */
[----:B-1----:R-:W-:Y:S05]  /*9f40*/  @!P0 BRA `(.L_x_312) ;  /* 0xfffffffc00f08947 */ /* 0x002fea000383ffff */
[----:B------:R-:W-:Y:S05]  /*9f50*/  BRA `(.L_x_323) ;  /* 0xfffffffc00207947 */ /* 0x000fea000383ffff */
.L_x_313:
[----:B-1----:R1:W2:Y:S02]  /*9f60*/  SYNCS.PHASECHK.TRANS64.TRYWAIT P0, [R7+URZ], R4 ;  /* 0x00000004070075a7 */ /* 0x0022a4000800017f */
[----:B--2---:R-:W-:Y:S05]  /*9f70*/  @!P0 NANOSLEEP.SYNCS 0x989680 ;  /* 0x009896800000895d */ /* 0x004fea0003900000 */
[----:B------:R-:W2:Y:S02]  /*9f80*/  @!P0 SYNCS.PHASECHK.TRANS64 P0, [R7+URZ], R4 ;  /* 0x00000004070085a7 */ /* 0x000ea4000800007f */
[----:B--2---:R-:W-:Y:S05]  /*9f90*/  @!P0 BRA `(.L_x_313) ;  /* 0xfffffffc00f08947 */ /* 0x004fea000383ffff */
[----:B------:R-:W-:Y:S05]  /*9fa0*/  BRA `(.L_x_324) ;  /* 0xfffffffc00287947 */ /* 0x000fea000383ffff */
.L_x_325:
[----:B------:R-:W-:-:S00]  /*9fb0*/  BRA `(.L_x_325) ;  /* 0xfffffffc00fc7947 */ /* 0x000fc0000383ffff */
[----:B------:R-:W-:-:S00]  /*9fc0*/  NOP ;  /* 0x0000000000007918 */ /* 0x000fc00000000000 */
        /* <DEDUP_REMOVED lines=11> */
.L_x_326:


//--------------------- .nv.global.init           --------------------------
	.section	.nv.global.init,"aw",@progbits
.nv.global.init:
	.type		$str$22,@object
	.size		$str$22,($str$23 - $str$22)
$str$22:
        /*0000*/ 	.byte	0x6b, 0x5f, 0x74, 0x69, 0x6c, 0x65, 0x5f, 0x63, 0x6f, 0x75, 0x6e, 0x74, 0x20, 0x3e, 0x3d, 0x20
        /*0010*/ 	.byte	0x31, 0x00
	.type		$str$23,@object
	.size		$str$23,(__unnamed_1 - $str$23)
$str$23:
        /*0012*/ 	.byte	0x2f, 0x74, 0x6d, 0x70, 0x2f, 0x63, 0x75, 0x74, 0x6c, 0x61, 0x73, 0x73, 0x5f, 0x73, 0x77, 0x65
        /*0022*/ 	.byte	0x65, 0x70, 0x5f, 0x73, 0x72, 0x63, 0x2f, 0x69, 0x6e, 0x63, 0x6c, 0x75, 0x64, 0x65, 0x2f, 0x63
        /*0032*/ 	.byte	0x75, 0x74, 0x6c, 0x61, 0x73, 0x73, 0x2f, 0x67, 0x65, 0x6d, 0x6d, 0x2f, 0x63, 0x6f, 0x6c, 0x6c
        /*0042*/ 	.byte	0x65, 0x63, 0x74, 0x69, 0x76, 0x65, 0x2f, 0x73, 0x6d, 0x39, 0x30, 0x5f, 0x6d, 0x6d, 0x61, 0x5f
        /*0052*/ 	.byte	0x74, 0x6d, 0x61, 0x5f, 0x67, 0x6d, 0x6d, 0x61, 0x5f, 0x73, 0x73, 0x5f, 0x77, 0x61, 0x72, 0x70
        /*0062*/ 	.byte	0x73, 0x70, 0x65, 0x63, 0x69, 0x61, 0x6c, 0x69, 0x7a, 0x65, 0x64, 0x2e, 0x68, 0x70, 0x70, 0x00
	.type		__unnamed_1,@object
	.size		__unnamed_1,(.L_0 - __unnamed_1)
__unnamed_1:
        /*0072*/ 	.byte	0x76, 0x6f, 0x69, 0x64, 0x20, 0x63, 0x75, 0x74, 0x6c, 0x61, 0x73, 0x73, 0x3a, 0x3a, 0x67, 0x65
        /* <DEDUP_REMOVED lines=172> */
        /*0b42*/ 	.byte	0x69, 0x74, 0x79, 0x5d, 0x00
.L_0:


//--------------------- .nv.shared._ZN7cutlass13device_kernelINS_4gemm6kernel13GemmUniversalIN4cute5tupleIJiiiiEEENS1_10collective13CollectiveMmaINS1_34MainloopSm90TmaGmmaWarpSpecializedILi4ENS5_IJNS4_1CILi1EEESB_SB_EEENS1_35KernelTmaWarpSpecializedCooperativeEEENS5_IJNSA_ILi128EEENSA_ILi256EEESF_EEEaNS5_IJlSB_lEEEaSI_NS4_8TiledMMAINS4_8MMA_AtomIJNS4_4SM904GMMA27MMA_64x256x32_S32S8S8_SS_TNEEEENS4_6LayoutINS5_IJNSA_ILi2EEESB_SB_EEENS5_IJSB_NSA_ILi0EEESS_EEEEENS5_IJNS4_10UnderscoreESV_SV_EEEEENS4_13SM90_TMA_LOADENS4_14ComposedLayoutINS4_7SwizzleILi3ELi4ELi3EEENS4_18smem_ptr_flag_bitsILi8EEENSP_INS5_IJNSA_ILi8EEESF_EEENS5_IJSF_SB_EEEEEEEvNS4_8identityESY_S18_vS19_EENS_8epilogue10collective6detail29Sm90TmaWarpSpecializedAdapterINS1C_15DefaultEpilogueIaSI_SI_NS1B_6thread17LinearCombinationIaLi1EiiLNS1G_9ScaleType4KindE0ELNS_15FloatRoundStyleE2EaEENS1_15EpilogueDefaultEEEEEvvEEEEvNT_6ParamsE --------------------------
	.section	.nv.shared._ZN7cutlass13device_kernelINS_4gemm6kernel13GemmUniversalIN4cute5tupleIJiiiiEEENS1_10collective13CollectiveMmaINS1_34MainloopSm90TmaGmmaWarpSpecializedILi4ENS5_IJNS4_1CILi1EEESB_SB_EEENS1_35KernelTmaWarpSpecializedCooperativeEEENS5_IJNSA_ILi128EEENSA_ILi256EEESF_EEEaNS5_IJlSB_lEEEaSI_NS4_8TiledMMAINS4_8MMA_AtomIJNS4_4SM904GMMA27MMA_64x256x32_S32S8S8_SS_TNEEEENS4_6LayoutINS5_IJNSA_ILi2EEESB_SB_EEENS5_IJSB_NSA_ILi0EEESS_EEEEENS5_IJNS4_10UnderscoreESV_SV_EEEEENS4_13SM90_TMA_LOADENS4_14ComposedLayoutINS4_7SwizzleILi3ELi4ELi3EEENS4_18smem_ptr_flag_bitsILi8EEENSP_INS5_IJNSA_ILi8EEESF_EEENS5_IJSF_SB_EEEEEEEvNS4_8identityESY_S18_vS19_EENS_8epilogue10collective6detail29Sm90TmaWarpSpecializedAdapterINS1C_15DefaultEpilogueIaSI_SI_NS1B_6thread17LinearCombinationIaLi1EiiLNS1G_9ScaleType4KindE0ELNS_15FloatRoundStyleE2EaEENS1_15EpilogueDefaultEEEEEvvEEEEvNT_6ParamsE,"aw",@nobits
	.sectionflags	@""
	.align	16
	.zero		1024


//--------------------- .nv.shared.reserved.0     --------------------------
	.section	.nv.shared.reserved.0,"aw",@nobits
	.weak		__nv_reservedSMEM_offset_0_alias
	.size		__nv_reservedSMEM_offset_0_alias, 0, 0
	.other		__nv_reservedSMEM_offset_0_alias,@"STO_CUDA_RESERVED_SHARED STV_DEFAULT"
__nv_reservedSMEM_offset_0_alias:
	.zero		0


//--------------------- .nv.global                --------------------------
	.section	.nv.global,"aw",@nobits
.nv.global:
	.type		_ZN40_INTERNAL_fada8d5e_4_k_cu_2a153389_225154cute1_E,@object
	.size		_ZN40_INTERNAL_fada8d5e_4_k_cu_2a153389_225154cute1_E,(_ZN40_INTERNAL_fada8d5e_4_k_cu_2a153389_225154cuda3std3__45__cpo6cbeginE - _ZN40_INTERNAL_fada8d5e_4_k_cu_2a153389_225154cute1_E)
_ZN40_INTERNAL_fada8d5e_4_k_cu_2a153389_225154cute1_E:
	.zero		1
	.type		_ZN40_INTERNAL_fada8d5e_4_k_cu_2a153389_225154cuda3std3__45__cpo6cbeginE,@object
	.size		_ZN40_INTERNAL_fada8d5e_4_k_cu_2a153389_225154cuda3std3__45__cpo6cbeginE,(_ZN40_INTERNAL_fada8d5e_4_k_cu_2a153389_225154cuda3std3__48in_placeE - _ZN40_INTERNAL_fada8d5e_4_k_cu_2a153389_225154cuda3std3__45__cpo6cbeginE)
_ZN40_INTERNAL_fada8d5e_4_k_cu_2a153389_225154cuda3std3__45__cpo6cbeginE:
	.zero		1
	.type		_ZN40_INTERNAL_fada8d5e_4_k_cu_2a153389_225154cuda3std3__48in_placeE,@object
	.size		_ZN40_INTERNAL_fada8d5e_4_k_cu_2a153389_225154cuda3std3__48in_placeE,(_ZN40_INTERNAL_fada8d5e_4_k_cu_2a153389_225154cuda3std6ranges3__45__cpo9iter_moveE - _ZN40_INTERNAL_fada8d5e_4_k_cu_2a153389_225154cuda3std3__48in_placeE)
_ZN40_INTERNAL_fada8d5e_4_k_cu_2a153389_225154cuda3std3__48in_placeE:
	.zero		1
	.type		_ZN40_INTERNAL_fada8d5e_4_k_cu_2a153389_225154cuda3std6ranges3__45__cpo9iter_moveE,@object
	.size		_ZN40_INTERNAL_fada8d5e_4_k_cu_2a153389_225154cuda3std6ranges3__45__cpo9iter_moveE,(_ZN40_INTERNAL_fada8d5e_4_k_cu_2a153389_225154cuda3std3__45__cpo5beginE - _ZN40_INTERNAL_fada8d5e_4_k_cu_2a153389_225154cuda3std6ranges3__45__cpo9iter_moveE)
_ZN40_INTERNAL_fada8d5e_4_k_cu_2a153389_225154cuda3std6ranges3__45__cpo9iter_moveE:
	.zero		1
	.type		_ZN40_INTERNAL_fada8d5e_4_k_cu_2a153389_225154cuda3std3__45__cpo5beginE,@object
	.size		_ZN40_INTERNAL_fada8d5e_4_k_cu_2a153389_225154cuda3std3__45__cpo5beginE,(_ZN40_INTERNAL_fada8d5e_4_k_cu_2a153389_225154cuda3std3__442_GLOBAL__N__fada8d5e_4_k_cu_2a153389_225156ignoreE - _ZN40_INTERNAL_fada8d5e_4_k_cu_2a153389_225154cuda3std3__45__cpo5beginE)
_ZN40_INTERNAL_fada8d5e_4_k_cu_2a153389_225154cuda3std3__45__cpo5beginE:
	.zero		1
	.type		_ZN40_INTERNAL_fada8d5e_4_k_cu_2a153389_225154cuda3std3__442_GLOBAL__N__fada8d5e_4_k_cu_2a153389_225156ignoreE,@object
	.size		_ZN40_INTERNAL_fada8d5e_4_k_cu_2a153389_225154cuda3std3__442_GLOBAL__N__fada8d5e_4_k_cu_2a153389_225156ignoreE,(_ZN40_INTERNAL_fada8d5e_4_k_cu_2a153389_225154cute7productE - _ZN40_INTERNAL_fada8d5e_4_k_cu_2a153389_225154cuda3std3__442_GLOBAL__N__fada8d5e_4_k_cu_2a153389_225156ignoreE)
_ZN40_INTERNAL_fada8d5e_4_k_cu_2a153389_225154cuda3std3__442_GLOBAL__N__fada8d5e_4_k_cu_2a153389_225156ignoreE:
	.zero		1
	.type		_ZN40_INTERNAL_fada8d5e_4_k_cu_2a153389_225154cute7productE,@object
	.size		_ZN40_INTERNAL_fada8d5e_4_k_cu_2a153389_225154cute7productE,(_ZN40_INTERNAL_fada8d5e_4_k_cu_2a153389_225154cuda3std3__45__cpo3endE - _ZN40_INTERNAL_fada8d5e_4_k_cu_2a153389_225154cute7productE)
_ZN40_INTERNAL_fada8d5e_4_k_cu_2a153389_225154cute7productE:
	.zero		1
	.type		_ZN40_INTERNAL_fada8d5e_4_k_cu_2a153389_225154cuda3std3__45__cpo3endE,@object
	.size		_ZN40_INTERNAL_fada8d5e_4_k_cu_2a153389_225154cuda3std3__45__cpo3endE,(_ZN40_INTERNAL_fada8d5e_4_k_cu_2a153389_225154cuda3std3__419piecewise_constructE - _ZN40_INTERNAL_fada8d5e_4_k_cu_2a153389_225154cuda3std3__45__cpo3endE)
_ZN40_INTERNAL_fada8d5e_4_k_cu_2a153389_225154cuda3std3__45__cpo3endE:
	.zero		1
	.type		_ZN40_INTERNAL_fada8d5e_4_k_cu_2a153389_225154cuda3std3__419piecewise_constructE,@object
	.size		_ZN40_INTERNAL_fada8d5e_4_k_cu_2a153389_225154cuda3std3__419piecewise_constructE,(_ZN40_INTERNAL_fada8d5e_4_k_cu_2a153389_225154cuda3std3__45__cpo4cendE - _ZN40_INTERNAL_fada8d5e_4_k_cu_2a153389_225154cuda3std3__419piecewise_constructE)
_ZN40_INTERNAL_fada8d5e_4_k_cu_2a153389_225154cuda3std3__419piecewise_constructE:
	.zero		1
	.type		_ZN40_INTERNAL_fada8d5e_4_k_cu_2a153389_225154cuda3std3__45__cpo4cendE,@object
	.size		_ZN40_INTERNAL_fada8d5e_4_k_cu_2a153389_225154cuda3std3__45__cpo4cendE,(_ZN40_INTERNAL_fada8d5e_4_k_cu_2a153389_225154cuda3std6ranges3__45__cpo4swapE - _ZN40_INTERNAL_fada8d5e_4_k_cu_2a153389_225154cuda3std3__45__cpo4cendE)
_ZN40_INTERNAL_fada8d5e_4_k_cu_2a153389_225154cuda3std3__45__cpo4cendE:
	.zero		1
	.type		_ZN40_INTERNAL_fada8d5e_4_k_cu_2a153389_225154cuda3std6ranges3__45__cpo4swapE,@object
	.size		_ZN40_INTERNAL_fada8d5e_4_k_cu_2a153389_225154cuda3std6ranges3__45__cpo4swapE,(.L_8 - _ZN40_INTERNAL_fada8d5e_4_k_cu_2a153389_225154cuda3std6ranges3__45__cpo4swapE)
_ZN40_INTERNAL_fada8d5e_4_k_cu_2a153389_225154cuda3std6ranges3__45__cpo4swapE:
	.zero		1
.L_8:


//--------------------- .nv.constant0._ZN7cutlass13device_kernelINS_4gemm6kernel13GemmUniversalIN4cute5tupleIJiiiiEEENS1_10collective13CollectiveMmaINS1_34MainloopSm90TmaGmmaWarpSpecializedILi4ENS5_IJNS4_1CILi1EEESB_SB_EEENS1_35KernelTmaWarpSpecializedCooperativeEEENS5_IJNSA_ILi128EEENSA_ILi256EEESF_EEEaNS5_IJlSB_lEEEaSI_NS4_8TiledMMAINS4_8MMA_AtomIJNS4_4SM904GMMA27MMA_64x256x32_S32S8S8_SS_TNEEEENS4_6LayoutINS5_IJNSA_ILi2EEESB_SB_EEENS5_IJSB_NSA_ILi0EEESS_EEEEENS5_IJNS4_10UnderscoreESV_SV_EEEEENS4_13SM90_TMA_LOADENS4_14ComposedLayoutINS4_7SwizzleILi3ELi4ELi3EEENS4_18smem_ptr_flag_bitsILi8EEENSP_INS5_IJNSA_ILi8EEESF_EEENS5_IJSF_SB_EEEEEEEvNS4_8identityESY_S18_vS19_EENS_8epilogue10collective6detail29Sm90TmaWarpSpecializedAdapterINS1C_15DefaultEpilogueIaSI_SI_NS1B_6thread17LinearCombinationIaLi1EiiLNS1G_9ScaleType4KindE0ELNS_15FloatRoundStyleE2EaEENS1_15EpilogueDefaultEEEEEvvEEEEvNT_6ParamsE --------------------------
	.section	.nv.constant0._ZN7cutlass13device_kernelINS_4gemm6kernel13GemmUniversalIN4cute5tupleIJiiiiEEENS1_10collective13CollectiveMmaINS1_34MainloopSm90TmaGmmaWarpSpecializedILi4ENS5_IJNS4_1CILi1EEESB_SB_EEENS1_35KernelTmaWarpSpecializedCooperativeEEENS5_IJNSA_ILi128EEENSA_ILi256EEESF_EEEaNS5_IJlSB_lEEEaSI_NS4_8TiledMMAINS4_8MMA_AtomIJNS4_4SM904GMMA27MMA_64x256x32_S32S8S8_SS_TNEEEENS4_6LayoutINS5_IJNSA_ILi2EEESB_SB_EEENS5_IJSB_NSA_ILi0EEESS_EEEEENS5_IJNS4_10UnderscoreESV_SV_EEEEENS4_13SM90_TMA_LOADENS4_14ComposedLayoutINS4_7SwizzleILi3ELi4ELi3EEENS4_18smem_ptr_flag_bitsILi8EEENSP_INS5_IJNSA_ILi8EEESF_EEENS5_IJSF_SB_EEEEEEEvNS4_8identityESY_S18_vS19_EENS_8epilogue10collective6detail29Sm90TmaWarpSpecializedAdapterINS1C_15DefaultEpilogueIaSI_SI_NS1B_6thread17LinearCombinationIaLi1EiiLNS1G_9ScaleType4KindE0ELNS_15FloatRoundStyleE2EaEENS1_15EpilogueDefaultEEEEEvvEEEEvNT_6ParamsE,"a",@progbits
	.sectionflags	@""
	.align	4
.nv.constant0._ZN7cutlass13device_kernelINS_4gemm6kernel13GemmUniversalIN4cute5tupleIJiiiiEEENS1_10collective13CollectiveMmaINS1_34MainloopSm90TmaGmmaWarpSpecializedILi4ENS5_IJNS4_1CILi1EEESB_SB_EEENS1_35KernelTmaWarpSpecializedCooperativeEEENS5_IJNSA_ILi128EEENSA_ILi256EEESF_EEEaNS5_IJlSB_lEEEaSI_NS4_8TiledMMAINS4_8MMA_AtomIJNS4_4SM904GMMA27MMA_64x256x32_S32S8S8_SS_TNEEEENS4_6LayoutINS5_IJNSA_ILi2EEESB_SB_EEENS5_IJSB_NSA_ILi0EEESS_EEEEENS5_IJNS4_10UnderscoreESV_SV_EEEEENS4_13SM90_TMA_LOADENS4_14ComposedLayoutINS4_7SwizzleILi3ELi4ELi3EEENS4_18smem_ptr_flag_bitsILi8EEENSP_INS5_IJNSA_ILi8EEESF_EEENS5_IJSF_SB_EEEEEEEvNS4_8identityESY_S18_vS19_EENS_8epilogue10collective6detail29Sm90TmaWarpSpecializedAdapterINS1C_15DefaultEpilogueIaSI_SI_NS1B_6thread17LinearCombinationIaLi1EiiLNS1G_9ScaleType4KindE0ELNS_15FloatRoundStyleE2EaEENS1_15EpilogueDefaultEEEEEvvEEEEvNT_6ParamsE:
	.zero		1664


//--------------------- SYMBOLS --------------------------

	.type		.nv.reservedSmem.offset0,@object
	.size		.nv.reservedSmem.offset0,0x4
	.type		__assertfail,@function
